	.target	sm_90a

	.elftype	@"ET_EXEC"


//--------------------- .note.nv.tkinfo           --------------------------
	.section	.note.nv.tkinfo,"",@"SHT_NOTE"
	.sectionflags	@"SHF_NOTE_NV_TKINFO"
	.tkinfo
        /*0018*/ 	.word	0x00000002
        /*0030*/ 	.string	""
        /*0030*/ 	.string	"ptxas"
        /*0030*/ 	.string	"Cuda compilation tools, release 13.0, V13.0.88"
        /*0030*/ 	.string	"Build cuda_13.0.r13.0/compiler.36424714_0"
        /*0030*/ 	.string	"-arch sm_90a -m 64 "



//--------------------- .note.nv.cuinfo           --------------------------
	.section	.note.nv.cuinfo,"",@"SHT_NOTE"
	.sectionflags	@"SHF_NOTE_NV_CUINFO"
        /*0018*/ 	.short	0x0002
        /*001a*/ 	.short	0x005a
        /*001c*/ 	.short	0x0082
	.zero		2


//--------------------- .nv.info                  --------------------------
	.section	.nv.info,"",@"SHT_CUDA_INFO"
	.align	4


	//----- nvinfo : EIATTR_REGCOUNT
	.align		4
        /*0000*/ 	.byte	0x04, 0x2f
        /*0002*/ 	.short	(.L_15 - .L_14)
	.align		4
.L_14:
        /*0004*/ 	.word	index@(_ZN7cutlass13device_kernelINS_4gemm6kernel13GemmUniversalIN4cute5tupleIJiiiiEEENS1_10collective13CollectiveMmaINS1_34MainloopSm90TmaGmmaWarpSpecializedILi3ENS5_IJNS4_1CILi2EEENSA_ILi1EEESC_EEENS1_32KernelTmaWarpSpecializedPingpongEEENS5_IJNSA_ILi64EEESG_NSA_ILi32EEEEEENS_10tfloat32_tENS5_IJlSC_lEEESJ_SK_NS4_8TiledMMAINS4_8MMA_AtomIJNS4_4SM904GMMA29MMA_64x64x8_F32TF32TF32_SS_TNILNSO_7ScaleInE1ELSQ_1EEEEEENS4_6LayoutINS5_IJSC_SC_SC_EEENS5_IJNSA_ILi0EEESV_SV_EEEEENS5_IJNS4_10UnderscoreESY_SY_EEEEENS4_13SM90_TMA_LOADENS4_14ComposedLayoutINS4_7SwizzleILi3ELi4ELi3EEENS4_18smem_ptr_flag_bitsILi32EEENST_INS5_IJNSA_ILi8EEESH_EEENS5_IJSH_SC_EEEEEEEvNS4_8identityENS4_23SM90_TMA_LOAD_MULTICASTES1B_vS1C_EENS_8epilogue10collective6detail29Sm90TmaWarpSpecializedAdapterINS1G_15DefaultEpilogueISJ_SK_SK_NS1F_6thread17LinearCombinationISJ_Li1EffLNS1K_9ScaleType4KindE0ELNS_15FloatRoundStyleE2ESJ_EENS1_15EpilogueDefaultEEEEEvvEEEEvNT_6ParamsE)
        /*0008*/ 	.word	0x000000a8


	//----- nvinfo : EIATTR_FRAME_SIZE
	.align		4
.L_15:
        /*000c*/ 	.byte	0x04, 0x11
        /*000e*/ 	.short	(.L_17 - .L_16)
	.align		4
.L_16:
        /*0010*/ 	.word	index@(_ZN7cutlass13device_kernelINS_4gemm6kernel13GemmUniversalIN4cute5tupleIJiiiiEEENS1_10collective13CollectiveMmaINS1_34MainloopSm90TmaGmmaWarpSpecializedILi3ENS5_IJNS4_1CILi2EEENSA_ILi1EEESC_EEENS1_32KernelTmaWarpSpecializedPingpongEEENS5_IJNSA_ILi64EEESG_NSA_ILi32EEEEEENS_10tfloat32_tENS5_IJlSC_lEEESJ_SK_NS4_8TiledMMAINS4_8MMA_AtomIJNS4_4SM904GMMA29MMA_64x64x8_F32TF32TF32_SS_TNILNSO_7ScaleInE1ELSQ_1EEEEEENS4_6LayoutINS5_IJSC_SC_SC_EEENS5_IJNSA_ILi0EEESV_SV_EEEEENS5_IJNS4_10UnderscoreESY_SY_EEEEENS4_13SM90_TMA_LOADENS4_14ComposedLayoutINS4_7SwizzleILi3ELi4ELi3EEENS4_18smem_ptr_flag_bitsILi32EEENST_INS5_IJNSA_ILi8EEESH_EEENS5_IJSH_SC_EEEEEEEvNS4_8identityENS4_23SM90_TMA_LOAD_MULTICASTES1B_vS1C_EENS_8epilogue10collective6detail29Sm90TmaWarpSpecializedAdapterINS1G_15DefaultEpilogueISJ_SK_SK_NS1F_6thread17LinearCombinationISJ_Li1EffLNS1K_9ScaleType4KindE0ELNS_15FloatRoundStyleE2ESJ_EENS1_15EpilogueDefaultEEEEEvvEEEEvNT_6ParamsE)
        /*0014*/ 	.word	0x00000008


	//----- nvinfo : EIATTR_MIN_STACK_SIZE
	.align		4
.L_17:
        /*0018*/ 	.byte	0x04, 0x12
        /*001a*/ 	.short	(.L_19 - .L_18)
	.align		4
.L_18:
        /*001c*/ 	.word	index@(_ZN7cutlass13device_kernelINS_4gemm6kernel13GemmUniversalIN4cute5tupleIJiiiiEEENS1_10collective13CollectiveMmaINS1_34MainloopSm90TmaGmmaWarpSpecializedILi3ENS5_IJNS4_1CILi2EEENSA_ILi1EEESC_EEENS1_32KernelTmaWarpSpecializedPingpongEEENS5_IJNSA_ILi64EEESG_NSA_ILi32EEEEEENS_10tfloat32_tENS5_IJlSC_lEEESJ_SK_NS4_8TiledMMAINS4_8MMA_AtomIJNS4_4SM904GMMA29MMA_64x64x8_F32TF32TF32_SS_TNILNSO_7ScaleInE1ELSQ_1EEEEEENS4_6LayoutINS5_IJSC_SC_SC_EEENS5_IJNSA_ILi0EEESV_SV_EEEEENS5_IJNS4_10UnderscoreESY_SY_EEEEENS4_13SM90_TMA_LOADENS4_14ComposedLayoutINS4_7SwizzleILi3ELi4ELi3EEENS4_18smem_ptr_flag_bitsILi32EEENST_INS5_IJNSA_ILi8EEESH_EEENS5_IJSH_SC_EEEEEEEvNS4_8identityENS4_23SM90_TMA_LOAD_MULTICASTES1B_vS1C_EENS_8epilogue10collective6detail29Sm90TmaWarpSpecializedAdapterINS1G_15DefaultEpilogueISJ_SK_SK_NS1F_6thread17LinearCombinationISJ_Li1EffLNS1K_9ScaleType4KindE0ELNS_15FloatRoundStyleE2ESJ_EENS1_15EpilogueDefaultEEEEEvvEEEEvNT_6ParamsE)
        /*0020*/ 	.word	0x00000008
.L_19:


//--------------------- .nv.compat                --------------------------
	.section	.nv.compat,"",@"SHT_CUDA_COMPAT_INFO"
	.align	4
        /*0000*/ 	.byte	0x02, 0x09, 0x01, 0x00, 0x02, 0x02, 0x04, 0x00, 0x02, 0x05, 0x05, 0x00, 0x03, 0x07, 0x01, 0x01
        /*0010*/ 	.byte	0x02, 0x03, 0x01, 0x00, 0x02, 0x06, 0x01, 0x00, 0x04, 0x0b, 0x08, 0x00, 0x00, 0x00, 0x00, 0x00
        /*0020*/ 	.byte	0x00, 0x00, 0x00, 0x00


//--------------------- .nv.info._ZN7cutlass13device_kernelINS_4gemm6kernel13GemmUniversalIN4cute5tupleIJiiiiEEENS1_10collective13CollectiveMmaINS1_34MainloopSm90TmaGmmaWarpSpecializedILi3ENS5_IJNS4_1CILi2EEENSA_ILi1EEESC_EEENS1_32KernelTmaWarpSpecializedPingpongEEENS5_IJNSA_ILi64EEESG_NSA_ILi32EEEEEENS_10tfloat32_tENS5_IJlSC_lEEESJ_SK_NS4_8TiledMMAINS4_8MMA_AtomIJNS4_4SM904GMMA29MMA_64x64x8_F32TF32TF32_SS_TNILNSO_7ScaleInE1ELSQ_1EEEEEENS4_6LayoutINS5_IJSC_SC_SC_EEENS5_IJNSA_ILi0EEESV_SV_EEEEENS5_IJNS4_10UnderscoreESY_SY_EEEEENS4_13SM90_TMA_LOADENS4_14ComposedLayoutINS4_7SwizzleILi3ELi4ELi3EEENS4_18smem_ptr_flag_bitsILi32EEENST_INS5_IJNSA_ILi8EEESH_EEENS5_IJSH_SC_EEEEEEEvNS4_8identityENS4_23SM90_TMA_LOAD_MULTICASTES1B_vS1C_EENS_8epilogue10collective6detail29Sm90TmaWarpSpecializedAdapterINS1G_15DefaultEpilogueISJ_SK_SK_NS1F_6thread17LinearCombinationISJ_Li1EffLNS1K_9ScaleType4KindE0ELNS_15FloatRoundStyleE2ESJ_EENS1_15EpilogueDefaultEEEEEvvEEEEvNT_6ParamsE --------------------------
	.section	.nv.info._ZN7cutlass13device_kernelINS_4gemm6kernel13GemmUniversalIN4cute5tupleIJiiiiEEENS1_10collective13CollectiveMmaINS1_34MainloopSm90TmaGmmaWarpSpecializedILi3ENS5_IJNS4_1CILi2EEENSA_ILi1EEESC_EEENS1_32KernelTmaWarpSpecializedPingpongEEENS5_IJNSA_ILi64EEESG_NSA_ILi32EEEEEENS_10tfloat32_tENS5_IJlSC_lEEESJ_SK_NS4_8TiledMMAINS4_8MMA_AtomIJNS4_4SM904GMMA29MMA_64x64x8_F32TF32TF32_SS_TNILNSO_7ScaleInE1ELSQ_1EEEEEENS4_6LayoutINS5_IJSC_SC_SC_EEENS5_IJNSA_ILi0EEESV_SV_EEEEENS5_IJNS4_10UnderscoreESY_SY_EEEEENS4_13SM90_TMA_LOADENS4_14ComposedLayoutINS4_7SwizzleILi3ELi4ELi3EEENS4_18smem_ptr_flag_bitsILi32EEENST_INS5_IJNSA_ILi8EEESH_EEENS5_IJSH_SC_EEEEEEEvNS4_8identityENS4_23SM90_TMA_LOAD_MULTICASTES1B_vS1C_EENS_8epilogue10collective6detail29Sm90TmaWarpSpecializedAdapterINS1G_15DefaultEpilogueISJ_SK_SK_NS1F_6thread17LinearCombinationISJ_Li1EffLNS1K_9ScaleType4KindE0ELNS_15FloatRoundStyleE2ESJ_EENS1_15EpilogueDefaultEEEEEvvEEEEvNT_6ParamsE,"",@"SHT_CUDA_INFO"
	.sectionflags	@""
	.align	4


	//----- nvinfo : EIATTR_CUDA_API_VERSION
	.align		4
        /*0000*/ 	.byte	0x04, 0x37
        /*0002*/ 	.short	(.L_21 - .L_20)
.L_20:
        /*0004*/ 	.word	0x00000082


	//----- nvinfo : EIATTR_KPARAM_INFO
	.align		4
.L_21:
        /*0008*/ 	.byte	0x04, 0x17
        /*000a*/ 	.short	(.L_23 - .L_22)
.L_22:
        /*000c*/ 	.word	0x00000000
        /*0010*/ 	.short	0x0000
        /*0012*/ 	.short	0x0070
        /*0014*/ 	.byte	0x00, 0xf0, 0x01, 0x10


	//----- nvinfo : EIATTR_SPARSE_MMA_MASK
	.align		4
.L_23:
        /*0018*/ 	.byte	0x03, 0x50
        /*001a*/ 	.short	0x0000


	//----- nvinfo : EIATTR_MAXREG_COUNT
	.align		4
        /*001c*/ 	.byte	0x03, 0x1b
        /*001e*/ 	.short	0x00a8


	//----- nvinfo : EIATTR_NUM_BARRIERS
	.align		4
        /*0020*/ 	.byte	0x02, 0x4c
        /*0022*/ 	.byte	0x01
	.zero		1


	//----- nvinfo : EIATTR_EXTERNS
	.align		4
        /*0024*/ 	.byte	0x04, 0x0f
        /*0026*/ 	.short	(.L_25 - .L_24)


	//   ....[0]....
	.align		4
.L_24:
        /*0028*/ 	.word	index@(__assertfail)


	//----- nvinfo : EIATTR_ANNOTATIONS
	.align		4
.L_25:
        /*002c*/ 	.byte	0x04, 0x55
        /*002e*/ 	.short	(.L_27 - .L_26)


	//   ....[0]....
.L_26:
        /*0030*/ 	.word	0x00000001
        /*0034*/ 	.byte	0x90, 0x0d, 0x00, 0x00, 0x01, 0x00, 0x00, 0x00, 0x60, 0x45, 0x00, 0x00, 0x01, 0x00, 0x00, 0x00
        /*0044*/ 	.byte	0xe0, 0x51, 0x00, 0x00


	//----- nvinfo : EIATTR_MERCURY_ISA_VERSION
	.align		4
.L_27:
        /*0048*/ 	.byte	0x03, 0x5f
        /*004a*/ 	.short	0x0101


	//----- nvinfo : EIATTR_INT_WARP_WIDE_INSTR_OFFSETS
	.align		4
        /*004c*/ 	.byte	0x04, 0x31
        /*004e*/ 	.short	(.L_29 - .L_28)


	//   ....[0]....
.L_28:
        /*0050*/ 	.word	0x00000510


	//   ....[1]....
        /*0054*/ 	.word	0x00000540


	//   ....[2]....
        /*0058*/ 	.word	0x00000580


	//   ....[3]....
        /*005c*/ 	.word	0x000006b0


	//   ....[4]....
        /*0060*/ 	.word	0x000006c0


	//   ....[5]....
        /*0064*/ 	.word	0x000006d0


	//   ....[6]....
        /*0068*/ 	.word	0x00000770


	//   ....[7]....
        /*006c*/ 	.word	0x000007b0


	//   ....[8]....
        /*0070*/ 	.word	0x00002000


	//----- nvinfo : EIATTR_COOP_GROUP_MASK_REGIDS
	.align		4
.L_29:
        /*0074*/ 	.byte	0x04, 0x29
        /*0076*/ 	.short	(.L_31 - .L_30)


	//   ....[0]....
.L_30:
        /*0078*/ 	.word	0xffffffff


	//   ....[1]....
        /*007c*/ 	.word	0xffffffff


	//   ....[2]....
        /*0080*/ 	.word	0xffffffff


	//   ....[3]....
        /*0084*/ 	.word	0xffffffff


	//   ....[4]....
        /*0088*/ 	.word	0xffffffff


	//   ....[5]....
        /*008c*/ 	.word	0xffffffff


	//   ....[6]....
        /*0090*/ 	.word	0xffffffff


	//----- nvinfo : EIATTR_COOP_GROUP_INSTR_OFFSETS
	.align		4
.L_31:
        /*0094*/ 	.byte	0x04, 0x28
        /*0096*/ 	.short	(.L_33 - .L_32)


	//   ....[0]....
.L_32:
        /*0098*/ 	.word	0x00000070


	//   ....[1]....
        /*009c*/ 	.word	0x00000080


	//   ....[2]....
        /*00a0*/ 	.word	0x00000140


	//   ....[3]....
        /*00a4*/ 	.word	0x000002d0


	//   ....[4]....
        /*00a8*/ 	.word	0x00000310


	//   ....[5]....
        /*00ac*/ 	.word	0x000006f0


	//   ....[6]....
        /*00b0*/ 	.word	0x00000930


	//----- nvinfo : EIATTR_REG_RECONFIG
	.align		4
.L_33:
        /*00b4*/ 	.byte	0x01, 0x54
	.zero		2


	//----- nvinfo : EIATTR_SYSCALL_OFFSETS
	.align		4
        /*00b8*/ 	.byte	0x04, 0x46
        /*00ba*/ 	.short	(.L_35 - .L_34)


	//   ....[0]....
.L_34:
        /*00bc*/ 	.word	0x00001840


	//----- nvinfo : EIATTR_MBARRIER_INSTR_OFFSETS
	.align		4
.L_35:
        /*00c0*/ 	.byte	0x04, 0x39
        /*00c2*/ 	.short	(.L_37 - .L_36)


	//   ....[0]....
.L_36:
        /*00c4*/ 	.word	0x00000260
        /*00c8*/ 	.word	0x000000ff
        /*00cc*/ 	.word	0x00000000
        /*00d0*/ 	.short	0x0100
        /*00d2*/ 	.byte	0x08
	.zero		1


	//   ....[1]....
        /*00d4*/ 	.word	0x00000270
        /*00d8*/ 	.word	0x000000ff
        /*00dc*/ 	.word	0x00000018
        /*00e0*/ 	.short	0x0100
        /*00e2*/ 	.byte	0x08
	.zero		1


	//   ....[2]....
        /*00e4*/ 	.word	0x00000280
        /*00e8*/ 	.word	0x000000ff
        /*00ec*/ 	.word	0x00000008
        /*00f0*/ 	.short	0x0100
        /*00f2*/ 	.byte	0x08
	.zero		1


	//   ....[3]....
        /*00f4*/ 	.word	0x00000290
        /*00f8*/ 	.word	0x000000ff
        /*00fc*/ 	.word	0x00000020
        /*0100*/ 	.short	0x0100
        /*0102*/ 	.byte	0x08
	.zero		1


	//   ....[4]....
        /*0104*/ 	.word	0x000002a0
        /*0108*/ 	.word	0x000000ff
        /*010c*/ 	.word	0x00000010
        /*0110*/ 	.short	0x0100
        /*0112*/ 	.byte	0x08
	.zero		1


	//   ....[5]....
        /*0114*/ 	.word	0x000002b0
        /*0118*/ 	.word	0x000000ff
        /*011c*/ 	.word	0x00000028
        /*0120*/ 	.short	0x0100
        /*0122*/ 	.byte	0x08
	.zero		1


	//   ....[6]....
        /*0124*/ 	.word	0x000007e0
        /*0128*/ 	.word	0x000000ff
        /*012c*/ 	.word	0x00000060
        /*0130*/ 	.short	0x0100
        /*0132*/ 	.byte	0x08
	.zero		1


	//   ....[7]....
        /*0134*/ 	.word	0x00000870
        /*0138*/ 	.word	0x000000ff
        /*013c*/ 	.word	0x00000068
        /*0140*/ 	.short	0x0100
        /*0142*/ 	.byte	0x08
	.zero		1


	//   ....[8]....
        /*0144*/ 	.word	0x000008b0
        /*0148*/ 	.word	0x000000ff
        /*014c*/ 	.word	0x00000040
        /*0150*/ 	.short	0x0100
        /*0152*/ 	.byte	0x09
	.zero		1


	//   ....[9]....
        /*0154*/ 	.word	0x000008c0
        /*0158*/ 	.word	0x000000ff
        /*015c*/ 	.word	0x00000048
        /*0160*/ 	.short	0x0100
        /*0162*/ 	.byte	0x09
	.zero		1


	//   ....[10]....
        /*0164*/ 	.word	0x000008d0
        /*0168*/ 	.word	0x000000ff
        /*016c*/ 	.word	0x00000050
        /*0170*/ 	.short	0x0100
        /*0172*/ 	.byte	0x09
	.zero		1


	//   ....[11]....
        /*0174*/ 	.word	0x000008e0
        /*0178*/ 	.word	0x000000ff
        /*017c*/ 	.word	0x00000058
        /*0180*/ 	.short	0x0100
        /*0182*/ 	.byte	0x09
	.zero		1


	//   ....[12]....
        /*0184*/ 	.word	0x00001720
        /*0188*/ 	.word	0x0000003f
        /*018c*/ 	.word	0x00000000
        /*0190*/ 	.short	0x010a
        /*0192*/ 	.byte	0x2a
	.zero		1


	//   ....[13]....
        /*0194*/ 	.word	0x000018c0
        /*0198*/ 	.word	0x00000003
        /*019c*/ 	.word	0x00000000
        /*01a0*/ 	.short	0x010a
        /*01a2*/ 	.byte	0x3f
	.zero		1


	//   ....[14]....
        /*01a4*/ 	.word	0x00001900
        /*01a8*/ 	.word	0x00000003
        /*01ac*/ 	.word	0x00000000
        /*01b0*/ 	.short	0x010a
        /*01b2*/ 	.byte	0x3f
	.zero		1


	//   ....[15]....
        /*01b4*/ 	.word	0x00001c00
        /*01b8*/ 	.word	0x000000ff
        /*01bc*/ 	.word	0x00000000
        /*01c0*/ 	.short	0x010a
        /*01c2*/ 	.byte	0x04
	.zero		1


	//   ....[16]....
        /*01c4*/ 	.word	0x00001c40
        /*01c8*/ 	.word	0x000000ff
        /*01cc*/ 	.word	0x00000000
        /*01d0*/ 	.short	0x010a
        /*01d2*/ 	.byte	0x04
	.zero		1


	//   ....[17]....
        /*01d4*/ 	.word	0x00001ea0
        /*01d8*/ 	.word	0x00000005
        /*01dc*/ 	.word	0x00000000
        /*01e0*/ 	.short	0x0101
        /*01e2*/ 	.byte	0x3f
	.zero		1


	//   ....[18]....
        /*01e4*/ 	.word	0x00001fa0
        /*01e8*/ 	.word	0x00000040
        /*01ec*/ 	.word	0x00000000
        /*01f0*/ 	.short	0x0101
        /*01f2*/ 	.byte	0x2f
	.zero		1


	//   ....[19]....
        /*01f4*/ 	.word	0x000020a0
        /*01f8*/ 	.word	0x00000003
        /*01fc*/ 	.word	0x00000000
        /*0200*/ 	.short	0x0101
        /*0202*/ 	.byte	0x3f
	.zero		1


	//   ....[20]....
        /*0204*/ 	.word	0x00002160
        /*0208*/ 	.word	0x0000003f
        /*020c*/ 	.word	0x00000010
        /*0210*/ 	.short	0x010a
        /*0212*/ 	.byte	0x2a
	.zero		1


	//   ....[21]....
        /*0214*/ 	.word	0x00004580
        /*0218*/ 	.word	0x00000042
        /*021c*/ 	.word	0x00000000
        /*0220*/ 	.short	0x0101
        /*0222*/ 	.byte	0x2f
	.zero		1


	//   ....[22]....
        /*0224*/ 	.word	0x00004f30
        /*0228*/ 	.word	0x0000000c
        /*022c*/ 	.word	0x00000018
        /*0230*/ 	.short	0x010a
        /*0232*/ 	.byte	0x3f
	.zero		1


	//   ....[23]....
        /*0234*/ 	.word	0x000052f0
        /*0238*/ 	.word	0x00000004
        /*023c*/ 	.word	0x00000068
        /*0240*/ 	.short	0x0101
        /*0242*/ 	.byte	0x3f
	.zero		1


	//   ....[24]....
        /*0244*/ 	.word	0x00005a80
        /*0248*/ 	.word	0x00000007
        /*024c*/ 	.word	0x00000000
        /*0250*/ 	.short	0x010a
        /*0252*/ 	.byte	0x3f
	.zero		1


	//   ....[25]....
        /*0254*/ 	.word	0x00005b00
        /*0258*/ 	.word	0x00000009
        /*025c*/ 	.word	0x00000000
        /*0260*/ 	.short	0x010a
        /*0262*/ 	.byte	0x3f
	.zero		1


	//   ....[26]....
        /*0264*/ 	.word	0x00005b90
        /*0268*/ 	.word	0x00000003
        /*026c*/ 	.word	0x00000000
        /*0270*/ 	.short	0x010a
        /*0272*/ 	.byte	0x3f
	.zero		1


	//   ....[27]....
        /*0274*/ 	.word	0x00005bf0
        /*0278*/ 	.word	0x00000041
        /*027c*/ 	.word	0x00000000
        /*0280*/ 	.short	0x010a
        /*0282*/ 	.byte	0x3f
	.zero		1


	//   ....[28]....
        /*0284*/ 	.word	0x00005c40
        /*0288*/ 	.word	0x00000003
        /*028c*/ 	.word	0x00000000
        /*0290*/ 	.short	0x010a
        /*0292*/ 	.byte	0x3f
	.zero		1


	//   ....[29]....
        /*0294*/ 	.word	0x00005ca0
        /*0298*/ 	.word	0x00000005
        /*029c*/ 	.word	0x00000000
        /*02a0*/ 	.short	0x010a
        /*02a2*/ 	.byte	0x3f
	.zero		1


	//   ....[30]....
        /*02a4*/ 	.word	0x00005cf0
        /*02a8*/ 	.word	0x00000041
        /*02ac*/ 	.word	0x00000010
        /*02b0*/ 	.short	0x010a
        /*02b2*/ 	.byte	0x3f
	.zero		1


	//   ....[31]....
        /*02b4*/ 	.word	0x00005dc0
        /*02b8*/ 	.word	0x0000000c
        /*02bc*/ 	.word	0x00000018
        /*02c0*/ 	.short	0x010a
        /*02c2*/ 	.byte	0x3f
	.zero		1


	//   ....[32]....
        /*02c4*/ 	.word	0x00005e90
        /*02c8*/ 	.word	0x00000007
        /*02cc*/ 	.word	0x00000000
        /*02d0*/ 	.short	0x010a
        /*02d2*/ 	.byte	0x3f
	.zero		1


	//   ....[33]....
        /*02d4*/ 	.word	0x00005ee0
        /*02d8*/ 	.word	0x00000009
        /*02dc*/ 	.word	0x00000000
        /*02e0*/ 	.short	0x010a
        /*02e2*/ 	.byte	0x3f
	.zero		1


	//----- nvinfo : EIATTR_NUM_MBARRIERS
	.align		4
.L_37:
        /*02e4*/ 	.byte	0x03, 0x38
        /*02e6*/ 	.short	0x000c


	//----- nvinfo : EIATTR_EXIT_INSTR_OFFSETS
	.align		4
        /*02e8*/ 	.byte	0x04, 0x1c
        /*02ea*/ 	.short	(.L_39 - .L_38)


	//   ....[0]....
.L_38:
        /*02ec*/ 	.word	0x000013d0


	//   ....[1]....
        /*02f0*/ 	.word	0x00001430


	//   ....[2]....
        /*02f4*/ 	.word	0x00004c10


	//   ....[3]....
        /*02f8*/ 	.word	0x00004c40


	//   ....[4]....
        /*02fc*/ 	.word	0x00005be0


	//----- nvinfo : EIATTR_MAX_THREADS
	.align		4
.L_39:
        /*0300*/ 	.byte	0x04, 0x05
        /*0302*/ 	.short	(.L_41 - .L_40)
.L_40:
        /*0304*/ 	.word	0x00000180
        /*0308*/ 	.word	0x00000001
        /*030c*/ 	.word	0x00000001


	//----- nvinfo : EIATTR_CRS_STACK_SIZE
	.align		4
.L_41:
        /*0310*/ 	.byte	0x04, 0x1e
        /*0312*/ 	.short	(.L_43 - .L_42)
.L_42:
        /*0314*/ 	.word	0x00000000


	//----- nvinfo : EIATTR_CBANK_PARAM_SIZE
	.align		4
.L_43:
        /*0318*/ 	.byte	0x03, 0x19
        /*031a*/ 	.short	0x0470


	//----- nvinfo : EIATTR_PARAM_CBANK
	.align		4
        /*031c*/ 	.byte	0x04, 0x0a
        /*031e*/ 	.short	(.L_45 - .L_44)
	.align		4
.L_44:
        /*0320*/ 	.word	index@(.nv.constant0._ZN7cutlass13device_kernelINS_4gemm6kernel13GemmUniversalIN4cute5tupleIJiiiiEEENS1_10collective13CollectiveMmaINS1_34MainloopSm90TmaGmmaWarpSpecializedILi3ENS5_IJNS4_1CILi2EEENSA_ILi1EEESC_EEENS1_32KernelTmaWarpSpecializedPingpongEEENS5_IJNSA_ILi64EEESG_NSA_ILi32EEEEEENS_10tfloat32_tENS5_IJlSC_lEEESJ_SK_NS4_8TiledMMAINS4_8MMA_AtomIJNS4_4SM904GMMA29MMA_64x64x8_F32TF32TF32_SS_TNILNSO_7ScaleInE1ELSQ_1EEEEEENS4_6LayoutINS5_IJSC_SC_SC_EEENS5_IJNSA_ILi0EEESV_SV_EEEEENS5_IJNS4_10UnderscoreESY_SY_EEEEENS4_13SM90_TMA_LOADENS4_14ComposedLayoutINS4_7SwizzleILi3ELi4ELi3EEENS4_18smem_ptr_flag_bitsILi32EEENST_INS5_IJNSA_ILi8EEESH_EEENS5_IJSH_SC_EEEEEEEvNS4_8identityENS4_23SM90_TMA_LOAD_MULTICASTES1B_vS1C_EENS_8epilogue10collective6detail29Sm90TmaWarpSpecializedAdapterINS1G_15DefaultEpilogueISJ_SK_SK_NS1F_6thread17LinearCombinationISJ_Li1EffLNS1K_9ScaleType4KindE0ELNS_15FloatRoundStyleE2ESJ_EENS1_15EpilogueDefaultEEEEEvvEEEEvNT_6ParamsE)
        /*0324*/ 	.short	0x0210
        /*0326*/ 	.short	0x0470


	//----- nvinfo : EIATTR_SW_WAR
	.align		4
.L_45:
        /*0328*/ 	.byte	0x04, 0x36
        /*032a*/ 	.short	(.L_47 - .L_46)
.L_46:
        /*032c*/ 	.word	0x00000008
.L_47:


//--------------------- .nv.callgraph             --------------------------
	.section	.nv.callgraph,"",@"SHT_CUDA_CALLGRAPH"
	.align	4
	.sectionentsize	8
	.align		4
        /*0000*/ 	.word	0x00000000
	.align		4
        /*0004*/ 	.word	0xffffffff
	.align		4
        /*0008*/ 	.word	index@(_ZN7cutlass13device_kernelINS_4gemm6kernel13GemmUniversalIN4cute5tupleIJiiiiEEENS1_10collective13CollectiveMmaINS1_34MainloopSm90TmaGmmaWarpSpecializedILi3ENS5_IJNS4_1CILi2EEENSA_ILi1EEESC_EEENS1_32KernelTmaWarpSpecializedPingpongEEENS5_IJNSA_ILi64EEESG_NSA_ILi32EEEEEENS_10tfloat32_tENS5_IJlSC_lEEESJ_SK_NS4_8TiledMMAINS4_8MMA_AtomIJNS4_4SM904GMMA29MMA_64x64x8_F32TF32TF32_SS_TNILNSO_7ScaleInE1ELSQ_1EEEEEENS4_6LayoutINS5_IJSC_SC_SC_EEENS5_IJNSA_ILi0EEESV_SV_EEEEENS5_IJNS4_10UnderscoreESY_SY_EEEEENS4_13SM90_TMA_LOADENS4_14ComposedLayoutINS4_7SwizzleILi3ELi4ELi3EEENS4_18smem_ptr_flag_bitsILi32EEENST_INS5_IJNSA_ILi8EEESH_EEENS5_IJSH_SC_EEEEEEEvNS4_8identityENS4_23SM90_TMA_LOAD_MULTICASTES1B_vS1C_EENS_8epilogue10collective6detail29Sm90TmaWarpSpecializedAdapterINS1G_15DefaultEpilogueISJ_SK_SK_NS1F_6thread17LinearCombinationISJ_Li1EffLNS1K_9ScaleType4KindE0ELNS_15FloatRoundStyleE2ESJ_EENS1_15EpilogueDefaultEEEEEvvEEEEvNT_6ParamsE)
	.align		4
        /*000c*/ 	.word	index@(__assertfail)
	.align		4
        /*0010*/ 	.word	0x00000000
	.align		4
        /*0014*/ 	.word	0xfffffffe
	.align		4
        /*0018*/ 	.word	0x00000000
	.align		4
        /*001c*/ 	.word	0xfffffffd
	.align		4
        /*0020*/ 	.word	0x00000000
	.align		4
        /*0024*/ 	.word	0xfffffffc


//--------------------- .nv.constant4             --------------------------
	.section	.nv.constant4,"a",@progbits
	.align	8
	.align		8
.nv.constant4:
        /*0000*/ 	.dword	__assertfail
	.align		8
        /*0008*/ 	.dword	__unnamed_1
	.align		8
        /*0010*/ 	.dword	_ZN39_INTERNAL_3083051d_4_k_cu_33c6638e_65124cuda3std3__45__cpo5beginE
	.align		8
        /*0018*/ 	.dword	_ZN39_INTERNAL_3083051d_4_k_cu_33c6638e_65124cuda3std3__45__cpo3endE
	.align		8
        /*0020*/ 	.dword	_ZN39_INTERNAL_3083051d_4_k_cu_33c6638e_65124cuda3std3__45__cpo6cbeginE
	.align		8
        /*0028*/ 	.dword	_ZN39_INTERNAL_3083051d_4_k_cu_33c6638e_65124cuda3std3__45__cpo4cendE
	.align		8
        /*0030*/ 	.dword	_ZN39_INTERNAL_3083051d_4_k_cu_33c6638e_65124cuda3std3__441_GLOBAL__N__3083051d_4_k_cu_33c6638e_65126ignoreE
	.align		8
        /*0038*/ 	.dword	_ZN39_INTERNAL_3083051d_4_k_cu_33c6638e_65124cuda3std3__419piecewise_constructE
	.align		8
        /*0040*/ 	.dword	_ZN39_INTERNAL_3083051d_4_k_cu_33c6638e_65124cuda3std3__48in_placeE
	.align		8
        /*0048*/ 	.dword	_ZN39_INTERNAL_3083051d_4_k_cu_33c6638e_65124cuda3std6ranges3__45__cpo4swapE
	.align		8
        /*0050*/ 	.dword	_ZN39_INTERNAL_3083051d_4_k_cu_33c6638e_65124cuda3std6ranges3__45__cpo9iter_moveE
	.align		8
        /*0058*/ 	.dword	_ZN39_INTERNAL_3083051d_4_k_cu_33c6638e_65124cute7productE
	.align		8
        /*0060*/ 	.dword	_ZN39_INTERNAL_3083051d_4_k_cu_33c6638e_65124cute1_E
	.align		8
        /*0068*/ 	.dword	$str$22
	.align		8
        /*0070*/ 	.dword	$str$23


//--------------------- .text._ZN7cutlass13device_kernelINS_4gemm6kernel13GemmUniversalIN4cute5tupleIJiiiiEEENS1_10collective13CollectiveMmaINS1_34MainloopSm90TmaGmmaWarpSpecializedILi3ENS5_IJNS4_1CILi2EEENSA_ILi1EEESC_EEENS1_32KernelTmaWarpSpecializedPingpongEEENS5_IJNSA_ILi64EEESG_NSA_ILi32EEEEEENS_10tfloat32_tENS5_IJlSC_lEEESJ_SK_NS4_8TiledMMAINS4_8MMA_AtomIJNS4_4SM904GMMA29MMA_64x64x8_F32TF32TF32_SS_TNILNSO_7ScaleInE1ELSQ_1EEEEEENS4_6LayoutINS5_IJSC_SC_SC_EEENS5_IJNSA_ILi0EEESV_SV_EEEEENS5_IJNS4_10UnderscoreESY_SY_EEEEENS4_13SM90_TMA_LOADENS4_14ComposedLayoutINS4_7SwizzleILi3ELi4ELi3EEENS4_18smem_ptr_flag_bitsILi32EEENST_INS5_IJNSA_ILi8EEESH_EEENS5_IJSH_SC_EEEEEEEvNS4_8identityENS4_23SM90_TMA_LOAD_MULTICASTES1B_vS1C_EENS_8epilogue10collective6detail29Sm90TmaWarpSpecializedAdapterINS1G_15DefaultEpilogueISJ_SK_SK_NS1F_6thread17LinearCombinationISJ_Li1EffLNS1K_9ScaleType4KindE0ELNS_15FloatRoundStyleE2ESJ_EENS1_15EpilogueDefaultEEEEEvvEEEEvNT_6ParamsE --------------------------
	.section	.text._ZN7cutlass13device_kernelINS_4gemm6kernel13GemmUniversalIN4cute5tupleIJiiiiEEENS1_10collective13CollectiveMmaINS1_34MainloopSm90TmaGmmaWarpSpecializedILi3ENS5_IJNS4_1CILi2EEENSA_ILi1EEESC_EEENS1_32KernelTmaWarpSpecializedPingpongEEENS5_IJNSA_ILi64EEESG_NSA_ILi32EEEEEENS_10tfloat32_tENS5_IJlSC_lEEESJ_SK_NS4_8TiledMMAINS4_8MMA_AtomIJNS4_4SM904GMMA29MMA_64x64x8_F32TF32TF32_SS_TNILNSO_7ScaleInE1ELSQ_1EEEEEENS4_6LayoutINS5_IJSC_SC_SC_EEENS5_IJNSA_ILi0EEESV_SV_EEEEENS5_IJNS4_10UnderscoreESY_SY_EEEEENS4_13SM90_TMA_LOADENS4_14ComposedLayoutINS4_7SwizzleILi3ELi4ELi3EEENS4_18smem_ptr_flag_bitsILi32EEENST_INS5_IJNSA_ILi8EEESH_EEENS5_IJSH_SC_EEEEEEEvNS4_8identityENS4_23SM90_TMA_LOAD_MULTICASTES1B_vS1C_EENS_8epilogue10collective6detail29Sm90TmaWarpSpecializedAdapterINS1G_15DefaultEpilogueISJ_SK_SK_NS1F_6thread17LinearCombinationISJ_Li1EffLNS1K_9ScaleType4KindE0ELNS_15FloatRoundStyleE2ESJ_EENS1_15EpilogueDefaultEEEEEvvEEEEvNT_6ParamsE,"ax",@progbits
	.align	128
.text._ZN7cutlass13device_kernelINS_4gemm6kernel13GemmUniversalIN4cute5tupleIJiiiiEEENS1_10collective13CollectiveMmaINS1_34MainloopSm90TmaGmmaWarpSpecializedILi3ENS5_IJNS4_1CILi2EEENSA_ILi1EEESC_EEENS1_32KernelTmaWarpSpecializedPingpongEEENS5_IJNSA_ILi64EEESG_NSA_ILi32EEEEEENS_10tfloat32_tENS5_IJlSC_lEEESJ_SK_NS4_8TiledMMAINS4_8MMA_AtomIJNS4_4SM904GMMA29MMA_64x64x8_F32TF32TF32_SS_TNILNSO_7ScaleInE1ELSQ_1EEEEEENS4_6LayoutINS5_IJSC_SC_SC_EEENS5_IJNSA_ILi0EEESV_SV_EEEEENS5_IJNS4_10UnderscoreESY_SY_EEEEENS4_13SM90_TMA_LOADENS4_14ComposedLayoutINS4_7SwizzleILi3ELi4ELi3EEENS4_18smem_ptr_flag_bitsILi32EEENST_INS5_IJNSA_ILi8EEESH_EEENS5_IJSH_SC_EEEEEEEvNS4_8identityENS4_23SM90_TMA_LOAD_MULTICASTES1B_vS1C_EENS_8epilogue10collective6detail29Sm90TmaWarpSpecializedAdapterINS1G_15DefaultEpilogueISJ_SK_SK_NS1F_6thread17LinearCombinationISJ_Li1EffLNS1K_9ScaleType4KindE0ELNS_15FloatRoundStyleE2ESJ_EENS1_15EpilogueDefaultEEEEEvvEEEEvNT_6ParamsE:
        .type           _ZN7cutlass13device_kernelINS_4gemm6kernel13GemmUniversalIN4cute5tupleIJiiiiEEENS1_10collective13CollectiveMmaINS1_34MainloopSm90TmaGmmaWarpSpecializedILi3ENS5_IJNS4_1CILi2EEENSA_ILi1EEESC_EEENS1_32KernelTmaWarpSpecializedPingpongEEENS5_IJNSA_ILi64EEESG_NSA_ILi32EEEEEENS_10tfloat32_tENS5_IJlSC_lEEESJ_SK_NS4_8TiledMMAINS4_8MMA_AtomIJNS4_4SM904GMMA29MMA_64x64x8_F32TF32TF32_SS_TNILNSO_7ScaleInE1ELSQ_1EEEEEENS4_6LayoutINS5_IJSC_SC_SC_EEENS5_IJNSA_ILi0EEESV_SV_EEEEENS5_IJNS4_10UnderscoreESY_SY_EEEEENS4_13SM90_TMA_LOADENS4_14ComposedLayoutINS4_7SwizzleILi3ELi4ELi3EEENS4_18smem_ptr_flag_bitsILi32EEENST_INS5_IJNSA_ILi8EEESH_EEENS5_IJSH_SC_EEEEEEEvNS4_8identityENS4_23SM90_TMA_LOAD_MULTICASTES1B_vS1C_EENS_8epilogue10collective6detail29Sm90TmaWarpSpecializedAdapterINS1G_15DefaultEpilogueISJ_SK_SK_NS1F_6thread17LinearCombinationISJ_Li1EffLNS1K_9ScaleType4KindE0ELNS_15FloatRoundStyleE2ESJ_EENS1_15EpilogueDefaultEEEEEvvEEEEvNT_6ParamsE,@function
        .size           _ZN7cutlass13device_kernelINS_4gemm6kernel13GemmUniversalIN4cute5tupleIJiiiiEEENS1_10collective13CollectiveMmaINS1_34MainloopSm90TmaGmmaWarpSpecializedILi3ENS5_IJNS4_1CILi2EEENSA_ILi1EEESC_EEENS1_32KernelTmaWarpSpecializedPingpongEEENS5_IJNSA_ILi64EEESG_NSA_ILi32EEEEEENS_10tfloat32_tENS5_IJlSC_lEEESJ_SK_NS4_8TiledMMAINS4_8MMA_AtomIJNS4_4SM904GMMA29MMA_64x64x8_F32TF32TF32_SS_TNILNSO_7ScaleInE1ELSQ_1EEEEEENS4_6LayoutINS5_IJSC_SC_SC_EEENS5_IJNSA_ILi0EEESV_SV_EEEEENS5_IJNS4_10UnderscoreESY_SY_EEEEENS4_13SM90_TMA_LOADENS4_14ComposedLayoutINS4_7SwizzleILi3ELi4ELi3EEENS4_18smem_ptr_flag_bitsILi32EEENST_INS5_IJNSA_ILi8EEESH_EEENS5_IJSH_SC_EEEEEEEvNS4_8identityENS4_23SM90_TMA_LOAD_MULTICASTES1B_vS1C_EENS_8epilogue10collective6detail29Sm90TmaWarpSpecializedAdapterINS1G_15DefaultEpilogueISJ_SK_SK_NS1F_6thread17LinearCombinationISJ_Li1EffLNS1K_9ScaleType4KindE0ELNS_15FloatRoundStyleE2ESJ_EENS1_15EpilogueDefaultEEEEEvvEEEEvNT_6ParamsE,(.L_x_135 - _ZN7cutlass13device_kernelINS_4gemm6kernel13GemmUniversalIN4cute5tupleIJiiiiEEENS1_10collective13CollectiveMmaINS1_34MainloopSm90TmaGmmaWarpSpecializedILi3ENS5_IJNS4_1CILi2EEENSA_ILi1EEESC_EEENS1_32KernelTmaWarpSpecializedPingpongEEENS5_IJNSA_ILi64EEESG_NSA_ILi32EEEEEENS_10tfloat32_tENS5_IJlSC_lEEESJ_SK_NS4_8TiledMMAINS4_8MMA_AtomIJNS4_4SM904GMMA29MMA_64x64x8_F32TF32TF32_SS_TNILNSO_7ScaleInE1ELSQ_1EEEEEENS4_6LayoutINS5_IJSC_SC_SC_EEENS5_IJNSA_ILi0EEESV_SV_EEEEENS5_IJNS4_10UnderscoreESY_SY_EEEEENS4_13SM90_TMA_LOADENS4_14ComposedLayoutINS4_7SwizzleILi3ELi4ELi3EEENS4_18smem_ptr_flag_bitsILi32EEENST_INS5_IJNSA_ILi8EEESH_EEENS5_IJSH_SC_EEEEEEEvNS4_8identityENS4_23SM90_TMA_LOAD_MULTICASTES1B_vS1C_EENS_8epilogue10collective6detail29Sm90TmaWarpSpecializedAdapterINS1G_15DefaultEpilogueISJ_SK_SK_NS1F_6thread17LinearCombinationISJ_Li1EffLNS1K_9ScaleType4KindE0ELNS_15FloatRoundStyleE2ESJ_EENS1_15EpilogueDefaultEEEEEvvEEEEvNT_6ParamsE)
        .other          _ZN7cutlass13device_kernelINS_4gemm6kernel13GemmUniversalIN4cute5tupleIJiiiiEEENS1_10collective13CollectiveMmaINS1_34MainloopSm90TmaGmmaWarpSpecializedILi3ENS5_IJNS4_1CILi2EEENSA_ILi1EEESC_EEENS1_32KernelTmaWarpSpecializedPingpongEEENS5_IJNSA_ILi64EEESG_NSA_ILi32EEEEEENS_10tfloat32_tENS5_IJlSC_lEEESJ_SK_NS4_8TiledMMAINS4_8MMA_AtomIJNS4_4SM904GMMA29MMA_64x64x8_F32TF32TF32_SS_TNILNSO_7ScaleInE1ELSQ_1EEEEEENS4_6LayoutINS5_IJSC_SC_SC_EEENS5_IJNSA_ILi0EEESV_SV_EEEEENS5_IJNS4_10UnderscoreESY_SY_EEEEENS4_13SM90_TMA_LOADENS4_14ComposedLayoutINS4_7SwizzleILi3ELi4ELi3EEENS4_18smem_ptr_flag_bitsILi32EEENST_INS5_IJNSA_ILi8EEESH_EEENS5_IJSH_SC_EEEEEEEvNS4_8identityENS4_23SM90_TMA_LOAD_MULTICASTES1B_vS1C_EENS_8epilogue10collective6detail29Sm90TmaWarpSpecializedAdapterINS1G_15DefaultEpilogueISJ_SK_SK_NS1F_6thread17LinearCombinationISJ_Li1EffLNS1K_9ScaleType4KindE0ELNS_15FloatRoundStyleE2ESJ_EENS1_15EpilogueDefaultEEEEEvvEEEEvNT_6ParamsE,@"STO_CUDA_ENTRY STV_DEFAULT"
_ZN7cutlass13device_kernelINS_4gemm6kernel13GemmUniversalIN4cute5tupleIJiiiiEEENS1_10collective13CollectiveMmaINS1_34MainloopSm90TmaGmmaWarpSpecializedILi3ENS5_IJNS4_1CILi2EEENSA_ILi1EEESC_EEENS1_32KernelTmaWarpSpecializedPingpongEEENS5_IJNSA_ILi64EEESG_NSA_ILi32EEEEEENS_10tfloat32_tENS5_IJlSC_lEEESJ_SK_NS4_8TiledMMAINS4_8MMA_AtomIJNS4_4SM904GMMA29MMA_64x64x8_F32TF32TF32_SS_TNILNSO_7ScaleInE1ELSQ_1EEEEEENS4_6LayoutINS5_IJSC_SC_SC_EEENS5_IJNSA_ILi0EEESV_SV_EEEEENS5_IJNS4_10UnderscoreESY_SY_EEEEENS4_13SM90_TMA_LOADENS4_14ComposedLayoutINS4_7SwizzleILi3ELi4ELi3EEENS4_18smem_ptr_flag_bitsILi32EEENST_INS5_IJNSA_ILi8EEESH_EEENS5_IJSH_SC_EEEEEEEvNS4_8identityENS4_23SM90_TMA_LOAD_MULTICASTES1B_vS1C_EENS_8epilogue10collective6detail29Sm90TmaWarpSpecializedAdapterINS1G_15DefaultEpilogueISJ_SK_SK_NS1F_6thread17LinearCombinationISJ_Li1EffLNS1K_9ScaleType4KindE0ELNS_15FloatRoundStyleE2ESJ_EENS1_15EpilogueDefaultEEEEEvvEEEEvNT_6ParamsE:
[----:B------:R-:W0:Y:S02]  /*0000*/  LDC R1, c[0x0][0x28] ;  /* 0x00000a00ff017b82 */ /* 0x000e240000000800 */
[----:B0-----:R-:W-:Y:S01]  /*0010*/  VIADD R1, R1, 0xfffffff8 ;  /* 0xfffffff801017836 */ /* 0x001fe20000000000 */
[----:B------:R-:W0:Y:S01]  /*0020*/  S2R R4, SR_TID.X ;  /* 0x0000000000047919 */ /* 0x000e220000002100 */
[----:B------:R-:W-:Y:S01]  /*0030*/  ELECT P0, URZ, PT ;  /* 0x00000000003f782f */ /* 0x000fe20003800000 */
[----:B------:R-:W-:Y:S01]  /*0040*/  BSSY B0, `(.L_x_0) ;  /* 0x000000f000007945 */ /* 0x000fe20003800000 */
[--C-:B0-----:R-:W-:Y:S02]  /*0050*/  SHF.R.U32.HI R2, RZ, 0x5, R4.reuse ;  /* 0x00000005ff027819 */ /* 0x101fe40000011604 */
[----:B------:R-:W-:-:S03]  /*0060*/  SHF.R.U32.HI R7, RZ, 0x7, R4 ;  /* 0x00000007ff077819 */ /* 0x000fc60000011604 */
[----:B------:R-:W0:Y:S04]  /*0070*/  SHFL.IDX PT, R5, R2, RZ, 0x1f ;  /* 0x00001fff02057589 */ /* 0x000e2800000e0000 */
[----:B------:R1:W2:Y:S01]  /*0080*/  SHFL.IDX PT, R10, R7, RZ, 0x1f ;  /* 0x00001fff070a7589 */ /* 0x0002a200000e0000 */
[----:B0-----:R-:W-:-:S13]  /*0090*/  ISETP.NE.OR P0, PT, R5, RZ, !P0 ;  /* 0x000000ff0500720c */ /* 0x001fda0004705670 */
[----:B-12---:R-:W-:Y:S05]  /*00a0*/  @P0 BRA `(.L_x_1) ;  /* 0x0000000000200947 */ /* 0x006fea0003800000 */
[----:B------:R-:W-:Y:S02]  /*00b0*/  ULDC.64 UR4, c[0x0][0x198] ;  /* 0x0000660000047ab9 */ /* 0x000fe40000000a00 */
[----:B------:R-:W-:Y:S02]  /*00c0*/  UIADD3 UR6, UP0, UR4, 0xf0, URZ ;  /* 0x000000f004067890 */ /* 0x000fe4000ff1e03f */
[----:B------:R-:W-:Y:S02]  /*00d0*/  UIADD3 UR4, UP1, UR4, 0x1f0, URZ ;  /* 0x000001f004047890 */ /* 0x000fe4000ff3e03f */
[----:B------:R-:W-:Y:S02]  /*00e0*/  UIADD3.X UR7, URZ, UR5, URZ, UP0, !UPT ;  /* 0x000000053f077290 */ /* 0x000fe400087fe43f */
[----:B------:R-:W-:-:S07]  /*00f0*/  UIADD3.X UR5, URZ, UR5, URZ, UP1, !UPT ;  /* 0x000000053f057290 */ /* 0x000fce0008ffe43f */
[----:B------:R0:W-:Y:S02]  /*0100*/  UTMACCTL.PF [UR6] ;  /* 0x00000000060079b9 */ /* 0x0001e40008040000 */
[----:B------:R0:W-:Y:S02]  /*0110*/  UTMACCTL.PF [UR4] ;  /* 0x00000000040079b9 */ /* 0x0001e40008040000 */
[----:B0-----:R-:W-:Y:S01]  /*0120*/  NOP ;  /* 0x0000000000007918 */ /* 0x001fe20000000000 */
.L_x_1:
[----:B------:R-:W-:Y:S05]  /*0130*/  BSYNC B0 ;  /* 0x0000000000007941 */ /* 0x000fea0003800000 */
.L_x_0:
[----:B------:R-:W0:Y:S01]  /*0140*/  SHFL.IDX PT, R8, R2, RZ, 0x1f ;  /* 0x00001fff02087589 */ /* 0x000e2200000e0000 */
[----:B------:R-:W-:-:S04]  /*0150*/  SHF.R.S32.HI R3, RZ, 0x1f, R4 ;  /* 0x0000001fff037819 */ /* 0x000fc80000011404 */
[----:B------:R-:W-:Y:S02]  /*0160*/  LEA.HI R3, R3, R4, RZ, 0x7 ;  /* 0x0000000403037211 */ /* 0x000fe400078f38ff */
[----:B0-----:R-:W-:-:S13]  /*0170*/  ISETP.NE.AND P0, PT, R8, RZ, PT ;  /* 0x000000ff0800720c */ /* 0x001fda0003f05270 */
[----:B------:R-:W-:Y:S05]  /*0180*/  @P0 BRA `(.L_x_2) ;  /* 0x0000000000500947 */ /* 0x000fea0003800000 */
[----:B------:R-:W0:Y:S01]  /*0190*/  S2UR UR8, SR_CgaCtaId ;  /* 0x00000000000879c3 */ /* 0x000e220000008800 */
[----:B------:R-:W-:Y:S01]  /*01a0*/  UMOV UR4, 0x400 ;  /* 0x0000040000047882 */ /* 0x000fe20000000000 */
[----:B------:R-:W-:Y:S01]  /*01b0*/  UMOV UR5, 0x1 ;  /* 0x0000000100057882 */ /* 0x000fe20000000000 */
[----:B------:R-:W-:Y:S01]  /*01c0*/  UMOV UR6, 0x2 ;  /* 0x0000000200067882 */ /* 0x000fe20000000000 */
[----:B------:R-:W-:Y:S01]  /*01d0*/  ELECT P0, URZ, PT ;  /* 0x00000000003f782f */ /* 0x000fe20003800000 */
[----:B------:R-:W-:-:S04]  /*01e0*/  UIADD3 UR6, -UR6, 0x100000, URZ ;  /* 0x0010000006067890 */ /* 0x000fc8000fffe13f */
[----:B------:R-:W-:Y:S02]  /*01f0*/  USHF.L.U32 UR7, UR6, 0xb, URZ ;  /* 0x0000000b06077899 */ /* 0x000fe4000800063f */
[----:B------:R-:W-:Y:S02]  /*0200*/  USHF.L.U32 UR6, UR6, 0x1, URZ ;  /* 0x0000000106067899 */ /* 0x000fe4000800063f */
[----:B0-----:R-:W-:Y:S02]  /*0210*/  ULEA UR8, UR8, UR4, 0x18 ;  /* 0x0000000408087291 */ /* 0x001fe4000f8ec03f */
[----:B------:R-:W-:-:S04]  /*0220*/  UIADD3 UR4, -UR5, 0x100000, URZ ;  /* 0x0010000005047890 */ /* 0x000fc8000fffe13f */
[----:B------:R-:W-:Y:S02]  /*0230*/  USHF.L.U32 UR5, UR4, 0xb, URZ ;  /* 0x0000000b04057899 */ /* 0x000fe4000800063f */
[----:B------:R-:W-:Y:S01]  /*0240*/  USHF.L.U32 UR4, UR4, 0x1, URZ ;  /* 0x0000000104047899 */ /* 0x000fe2000800063f */
[----:B------:R-:W0:Y:S11]  /*0250*/  FENCE.VIEW.ASYNC.S ;  /* 0x00000000000073c6 */ /* 0x000e360000000000 */
[----:B0-----:R0:W1:Y:S01]  /*0260*/  SYNCS.EXCH.64 URZ, [UR8], UR4 ;  /* 0x00000004083f75b2 */ /* 0x0010620008000100 */
[----:B------:R0:W2:Y:S01]  /*0270*/  SYNCS.EXCH.64 URZ, [UR8+0x18], UR6 ;  /* 0x00001806083f75b2 */ /* 0x0000a20008000100 */
[----:B------:R0:W3:Y:S01]  /*0280*/  SYNCS.EXCH.64 URZ, [UR8+0x8], UR4 ;  /* 0x00000804083f75b2 */ /* 0x0000e20008000100 */
[----:B------:R0:W4:Y:S01]  /*0290*/  SYNCS.EXCH.64 URZ, [UR8+0x20], UR6 ;  /* 0x00002006083f75b2 */ /* 0x0001220008000100 */
[----:B------:R0:W0:Y:S01]  /*02a0*/  SYNCS.EXCH.64 URZ, [UR8+0x10], UR4 ;  /* 0x00001004083f75b2 */ /* 0x0000220008000100 */
[----:B------:R0:W0:Y:S01]  /*02b0*/  SYNCS.EXCH.64 URZ, [UR8+0x28], UR6 ;  /* 0x00002806083f75b2 */ /* 0x0000220008000100 */
[----:B------:R-:W-:Y:S01]  /*02c0*/  NOP ;  /* 0x0000000000007918 */ /* 0x000fe20000000000 */
.L_x_2:
[----:B------:R-:W5:Y:S01]  /*02d0*/  SHFL.IDX PT, R13, R2, RZ, 0x1f ;  /* 0x00001fff020d7589 */ /* 0x000f6200000e0000 */
[----:B------:R-:W1:Y:S01]  /*02e0*/  S2UR UR12, SR_CTAID.X ;  /* 0x00000000000c79c3 */ /* 0x000e620000002500 */
[----:B------:R-:W-:Y:S02]  /*02f0*/  LOP3.LUT R3, R3, 0xffffff80, RZ, 0xc0, !PT ;  /* 0xffffff8003037812 */ /* 0x000fe400078ec0ff */
[----:B------:R-:W-:Y:S01]  /*0300*/  ELECT P0, URZ, PT ;  /* 0x00000000003f782f */ /* 0x000fe20003800000 */
[----:B------:R2:W3:Y:S01]  /*0310*/  SHFL.IDX PT, R12, R2, RZ, 0x1f ;  /* 0x00001fff020c7589 */ /* 0x0004e200000e0000 */
[----:B------:R-:W-:Y:S01]  /*0320*/  ELECT P1, URZ, PT ;  /* 0x00000000003f782f */ /* 0x000fe20003820000 */
[----:B------:R-:W-:Y:S01]  /*0330*/  NOP ;  /* 0x0000000000007918 */ /* 0x000fe20000000000 */
[----:B------:R-:W-:Y:S01]  /*0340*/  IMAD.IADD R3, R4, 0x1, -R3 ;  /* 0x0000000104037824 */ /* 0x000fe200078e0a03 */
[----:B------:R-:W4:Y:S01]  /*0350*/  S2R R6, SR_CTAID.Y ;  /* 0x0000000000067919 */ /* 0x000f220000002600 */
[----:B0-----:R-:W-:Y:S01]  /*0360*/  ULDC UR4, c[0x0][0x150] ;  /* 0x0000540000047ab9 */ /* 0x001fe20000000800 */
[----:B------:R-:W0:Y:S01]  /*0370*/  LDC R14, c[0x0][0x144] ;  /* 0x00005100ff0e7b82 */ /* 0x000e220000000800 */
[----:B------:R-:W-:Y:S01]  /*0380*/  UMOV UR11, 0x80 ;  /* 0x00000080000b7882 */ /* 0x000fe20000000000 */
[----:B------:R-:W-:Y:S01]  /*0390*/  SHF.R.S32.HI R0, RZ, 0x1f, R3 ;  /* 0x0000001fff007819 */ /* 0x000fe20000011403 */
[----:B------:R-:W-:Y:S01]  /*03a0*/  NOP ;  /* 0x0000000000007918 */ /* 0x000fe20000000000 */
[C---:B------:R-:W-:Y:S01]  /*03b0*/  VIADD R35, R10.reuse, 0xffffffff ;  /* 0xffffffff0a237836 */ /* 0x040fe20000000000 */
[----:B------:R-:W-:Y:S01]  /*03c0*/  ISETP.NE.AND P4, PT, R10, RZ, PT ;  /* 0x000000ff0a00720c */ /* 0x000fe20003f85270 */
[----:B------:R-:W-:Y:S01]  /*03d0*/  IMAD.MOV.U32 R57, RZ, RZ, 0x1 ;  /* 0x00000001ff397424 */ /* 0x000fe200078e00ff */
[----:B------:R-:W-:Y:S01]  /*03e0*/  LEA.HI R9, R0, R3, RZ, 0x3 ;  /* 0x0000000300097211 */ /* 0x000fe200078f18ff */
[----:B------:R-:W0:Y:S01]  /*03f0*/  LDC R15, c[0x0][0x140] ;  /* 0x00005000ff0f7b82 */ /* 0x000e220000000800 */
[----:B------:R-:W-:-:S02]  /*0400*/  ISETP.GE.U32.AND P6, PT, R35, 0x2, PT ;  /* 0x000000022300780c */ /* 0x000fc40003fc6070 */
[--C-:B------:R-:W-:Y:S02]  /*0410*/  SHF.R.S32.HI R11, RZ, 0x3, R9.reuse ;  /* 0x00000003ff0b7819 */ /* 0x100fe40000011409 */
[----:B--2---:R-:W-:Y:S02]  /*0420*/  SHF.R.S32.HI R2, RZ, 0x1f, R9 ;  /* 0x0000001fff027819 */ /* 0x004fe40000011409 */
[----:B------:R-:W-:Y:S01]  /*0430*/  SHF.R.S32.HI R9, RZ, 0x1f, R8 ;  /* 0x0000001fff097819 */ /* 0x000fe20000011408 */
[----:B------:R-:W2:Y:S01]  /*0440*/  LDC R25, c[0x0][0x148] ;  /* 0x00005200ff197b82 */ /* 0x000ea20000000800 */
[----:B-----5:R-:W-:Y:S02]  /*0450*/  ISETP.NE.OR P0, PT, R13, RZ, !P0 ;  /* 0x000000ff0d00720c */ /* 0x020fe40004705670 */
[----:B-1----:R-:W-:Y:S02]  /*0460*/  I2FP.F32.U32 R13, UR12 ;  /* 0x0000000c000d7c45 */ /* 0x002fe40008201000 */
[----:B------:R-:W-:-:S02]  /*0470*/  LEA.HI R2, R2, R11, RZ, 0x2 ;  /* 0x0000000b02027211 */ /* 0x000fc400078f10ff */
[----:B------:R-:W-:Y:S01]  /*0480*/  LEA.HI R9, R9, R8, RZ, 0x2 ;  /* 0x0000000809097211 */ /* 0x000fe200078f10ff */
[----:B------:R-:W-:Y:S01]  /*0490*/  FMUL R13, R13, UR4 ;  /* 0x000000040d0d7c20 */ /* 0x000fe20008400000 */
[----:B---3--:R-:W-:Y:S01]  /*04a0*/  ISETP.NE.OR P1, PT, R12, RZ, !P1 ;  /* 0x000000ff0c00720c */ /* 0x008fe20004f25670 */
[----:B------:R-:W-:Y:S01]  /*04b0*/  ULDC UR4, c[0x0][0x154] ;  /* 0x0000550000047ab9 */ /* 0x000fe20000000800 */
[----:B------:R-:W-:Y:S02]  /*04c0*/  LOP3.LUT R12, R2, 0xfffffffc, RZ, 0xc0, !PT ;  /* 0xfffffffc020c7812 */ /* 0x000fe400078ec0ff */
[----:B------:R-:W-:Y:S01]  /*04d0*/  LOP3.LUT R9, R9, 0x3ffffffc, RZ, 0xc0, !PT ;  /* 0x3ffffffc09097812 */ /* 0x000fe200078ec0ff */
[----:B------:R-:W1:Y:S01]  /*04e0*/  F2I.U32.TRUNC.NTZ R13, R13 ;  /* 0x0000000d000d7305 */ /* 0x000e62000020f000 */
[----:B------:R-:W-:Y:S01]  /*04f0*/  SHF.R.S32.HI R2, RZ, 0x1f, R5 ;  /* 0x0000001fff027819 */ /* 0x000fe20000011405 */
[----:B------:R-:W-:Y:S01]  /*0500*/  IMAD.IADD R12, R11, 0x1, -R12 ;  /* 0x000000010b0c7824 */ /* 0x000fe200078e0a0c */
[----:B------:R-:W-:Y:S01]  /*0510*/  VOTEU.ALL UP1, P0 ;  /* 0x00000000003f7886 */ /* 0x000fe20000020000 */
[----:B------:R-:W-:Y:S01]  /*0520*/  IMAD.IADD R9, R8, 0x1, -R9 ;  /* 0x0000000108097824 */ /* 0x000fe200078e0a09 */
[----:B------:R-:W-:Y:S01]  /*0530*/  LEA.HI R2, R2, R5, RZ, 0x2 ;  /* 0x0000000502027211 */ /* 0x000fe200078f10ff */
[----:B------:R-:W-:Y:S01]  /*0540*/  VOTEU.ALL UP0, P0 ;  /* 0x00000000003f7886 */ /* 0x000fe20000000000 */
[----:B----4-:R-:W-:Y:S01]  /*0550*/  I2FP.F32.U32 R8, R6 ;  /* 0x0000000600087245 */ /* 0x010fe20000201000 */
[----:B------:R-:W-:Y:S01]  /*0560*/  IMAD R9, R9, 0x4, R12 ;  /* 0x0000000409097824 */ /* 0x000fe200078e020c */
[----:B------:R-:W-:Y:S01]  /*0570*/  LOP3.LUT R2, R2, 0xfffffffc, RZ, 0xc0, !PT ;  /* 0xfffffffc02027812 */ /* 0x000fe200078ec0ff */
[----:B------:R-:W-:Y:S01]  /*0580*/  VOTEU.ALL UP2, P1 ;  /* 0x00000000003f7886 */ /* 0x000fe20000840000 */
[----:B------:R-:W3:Y:S01]  /*0590*/  @!UP1 S2UR UR7, SR_CgaCtaId ;  /* 0x00000000000799c3 */ /* 0x000ee20000008800 */
[----:B------:R-:W-:Y:S01]  /*05a0*/  FMUL R8, R8, UR4 ;  /* 0x0000000408087c20 */ /* 0x000fe20008400000 */
[----:B------:R-:W-:Y:S01]  /*05b0*/  IMAD.SHL.U32 R56, R9, 0x4, RZ ;  /* 0x0000000409387824 */ /* 0x000fe200078e00ff */
[----:B------:R-:W-:Y:S01]  /*05c0*/  UMOV UR4, 0x20 ;  /* 0x0000002000047882 */ /* 0x000fe20000000000 */
[----:B------:R-:W-:Y:S01]  /*05d0*/  IMAD.IADD R5, R5, 0x1, -R2 ;  /* 0x0000000105057824 */ /* 0x000fe200078e0a02 */
[----:B------:R-:W-:Y:S01]  /*05e0*/  LEA.HI R2, R9, R9, RZ, 0x1 ;  /* 0x0000000909027211 */ /* 0x000fe200078f08ff */
[----:B-1----:R-:W-:Y:S01]  /*05f0*/  IMAD.MOV R13, RZ, RZ, -R13 ;  /* 0x000000ffff0d7224 */ /* 0x002fe200078e0a0d */
[----:B------:R-:W1:Y:S01]  /*0600*/  F2I.U32.TRUNC.NTZ R8, R8 ;  /* 0x0000000800087305 */ /* 0x000e62000020f000 */
[----:B------:R-:W4:Y:S01]  /*0610*/  @!UP2 S2UR UR10, SR_CgaCtaId ;  /* 0x00000000000aa9c3 */ /* 0x000f220000008800 */
[----:B------:R-:W-:Y:S01]  /*0620*/  LOP3.LUT R2, R2, 0xfffffffe, RZ, 0xc0, !PT ;  /* 0xfffffffe02027812 */ /* 0x000fe200078ec0ff */
[----:B0-----:R-:W-:Y:S01]  /*0630*/  IMAD R21, R14, R13, UR12 ;  /* 0x0000000c0e157e24 */ /* 0x001fe2000f8e020d */
[----:B------:R-:W-:Y:S01]  /*0640*/  @!UP1 UMOV UR6, 0x400 ;  /* 0x0000040000069882 */ /* 0x000fe20000000000 */
[----:B------:R-:W-:-:S04]  /*0650*/  @!UP1 UIADD3 UR4, -UR4, 0x100000, URZ ;  /* 0x0010000004049890 */ /* 0x000fc8000fffe13f */
[----:B------:R-:W-:Y:S02]  /*0660*/  @!UP1 USHF.L.U32 UR5, UR4, 0xb, URZ ;  /* 0x0000000b04059899 */ /* 0x000fe4000800063f */
[----:B------:R-:W-:Y:S01]  /*0670*/  @!UP1 USHF.L.U32 UR4, UR4, 0x1, URZ ;  /* 0x0000000104049899 */ /* 0x000fe2000800063f */
[C---:B------:R-:W-:Y:S01]  /*0680*/  LOP3.LUT R56, R9.reuse, 0xc, R56, 0x78, !PT ;  /* 0x0000000c09387812 */ /* 0x040fe200078e7838 */
[----:B------:R-:W-:Y:S01]  /*0690*/  IMAD.IADD R2, R9, 0x1, -R2 ;  /* 0x0000000109027824 */ /* 0x000fe200078e0a02 */
[----:B------:R-:W-:Y:S01]  /*06a0*/  @!UP2 UMOV UR9, 0x400 ;  /* 0x000004000009a882 */ /* 0x000fe20000000000 */
[----:B------:R-:W-:Y:S01]  /*06b0*/  VOTEU.ALL UP3, P1 ;  /* 0x00000000003f7886 */ /* 0x000fe20000860000 */
[----:B------:R-:W-:Y:S01]  /*06c0*/  VOTEU.ALL UP4, P1 ;  /* 0x00000000003f7886 */ /* 0x000fe20000880000 */
[----:B------:R-:W-:Y:S01]  /*06d0*/  VOTEU.ALL UP5, P1 ;  /* 0x00000000003f7886 */ /* 0x000fe200008a0000 */
[----:B------:R-:W-:Y:S01]  /*06e0*/  ISETP.NE.AND P3, PT, R2, R21, PT ;  /* 0x000000150200720c */ /* 0x000fe20003f65270 */
[----:B------:R0:W0:Y:S01]  /*06f0*/  SHFL.IDX PT, R14, R7, RZ, 0x1f ;  /* 0x00001fff070e7589 */ /* 0x00002200000e0000 */
[----:B------:R-:W-:Y:S01]  /*0700*/  ISETP.EQ.U32.AND P2, PT, R15, 0x1, PT ;  /* 0x000000010f00780c */ /* 0x000fe20003f42070 */
[----:B-1----:R-:W-:Y:S01]  /*0710*/  IMAD.MOV R20, RZ, RZ, -R8 ;  /* 0x000000ffff147224 */ /* 0x002fe200078e0a08 */
[----:B---3--:R-:W-:-:S02]  /*0720*/  @!UP1 ULEA UR8, UR7, UR6, 0x18 ;  /* 0x0000000607089291 */ /* 0x008fc4000f8ec03f */
[----:B------:R-:W-:-:S04]  /*0730*/  @!UP2 UIADD3 UR6, -UR11, 0x100000, URZ ;  /* 0x001000000b06a890 */ /* 0x000fc8000fffe13f */
[----:B------:R-:W-:Y:S02]  /*0740*/  @!UP2 USHF.L.U32 UR7, UR6, 0xb, URZ ;  /* 0x0000000b0607a899 */ /* 0x000fe4000800063f */
[----:B------:R-:W-:Y:S01]  /*0750*/  @!UP2 USHF.L.U32 UR6, UR6, 0x1, URZ ;  /* 0x000000010606a899 */ /* 0x000fe2000800063f */
[----:B--2---:R-:W-:Y:S01]  /*0760*/  IMAD R9, R25, R20, R6 ;  /* 0x0000001419097224 */ /* 0x004fe200078e0206 */
[----:B------:R-:W-:Y:S01]  /*0770*/  VOTEU.ALL UP1, P0 ;  /* 0x00000000003f7886 */ /* 0x000fe20000020000 */
[----:B------:R-:W-:Y:S01]  /*0780*/  LOP3.LUT P0, RZ, R3, 0x7, RZ, 0xc0, !PT ;  /* 0x0000000703ff7812 */ /* 0x000fe2000780c0ff */
[----:B----4-:R-:W-:Y:S01]  /*0790*/  @!UP2 ULEA UR9, UR10, UR9, 0x18 ;  /* 0x000000090a09a291 */ /* 0x010fe2000f8ec03f */
[----:B------:R-:W-:Y:S01]  /*07a0*/  @P3 LEA.HI R2, R56, R56, RZ, 0x1 ;  /* 0x0000003838023211 */ /* 0x000fe200078f08ff */
[----:B------:R-:W-:Y:S01]  /*07b0*/  VOTEU.ALL UP2, P1 ;  /* 0x00000000003f7886 */ /* 0x000fe20000840000 */
[----:B------:R-:W-:Y:S01]  /*07c0*/  ISETP.NE.AND P1, PT, R5, 0x3, PT ;  /* 0x000000030500780c */ /* 0x000fe20003f25270 */
[----:B------:R-:W1:Y:S02]  /*07d0*/  FENCE.VIEW.ASYNC.S ;  /* 0x00000000000073c6 */ /* 0x000e640000000000 */
[----:B-1----:R1:W2:Y:S01]  /*07e0*/  @!UP0 SYNCS.EXCH.64 URZ, [UR8+0x60], UR4 ;  /* 0x00006004083f85b2 */ /* 0x0022a20008000100 */
[----:B------:R-:W-:-:S02]  /*07f0*/  @P3 SHF.R.S32.HI R2, RZ, 0x1, R2 ;  /* 0x00000001ff023819 */ /* 0x000fc40000011402 */
[----:B------:R-:W-:Y:S02]  /*0800*/  ISETP.EQ.OR P1, PT, R5, RZ, !P1 ;  /* 0x000000ff0500720c */ /* 0x000fe40004f22670 */
[----:B------:R-:W-:Y:S02]  /*0810*/  @P3 ISETP.NE.AND P5, PT, R2, R9, PT ;  /* 0x000000090200320c */ /* 0x000fe40003fa5270 */
[----:B------:R-:W-:Y:S02]  /*0820*/  ISETP.LT.U32.AND P0, PT, R56, 0x2, !P0 ;  /* 0x000000023800780c */ /* 0x000fe40004701070 */
[----:B------:R-:W-:Y:S02]  /*0830*/  ISETP.EQ.AND P1, PT, R10, RZ, P1 ;  /* 0x000000ff0a00720c */ /* 0x000fe40000f22270 */
[----:B------:R-:W-:Y:S02]  /*0840*/  SEL R2, RZ, 0x1, !P0 ;  /* 0x00000001ff027807 */ /* 0x000fe40004000000 */
[----:B------:R-:W-:-:S02]  /*0850*/  @P3 SEL R57, RZ, 0x1, P5 ;  /* 0x00000001ff393807 */ /* 0x000fc40002800000 */
[----:B------:R-:W-:Y:S01]  /*0860*/  SEL R16, RZ, 0x1, !P1 ;  /* 0x00000001ff107807 */ /* 0x000fe20004800000 */
[----:B------:R1:W3:Y:S01]  /*0870*/  @!UP1 SYNCS.EXCH.64 URZ, [UR8+0x68], UR4 ;  /* 0x00006804083f95b2 */ /* 0x0002e20008000100 */
[----:B------:R-:W-:Y:S01]  /*0880*/  NOP ;  /* 0x0000000000007918 */ /* 0x000fe20000000000 */
[----:B------:R-:W-:Y:S02]  /*0890*/  LOP3.LUT R57, R57, R2, RZ, 0xc0, !PT ;  /* 0x0000000239397212 */ /* 0x000fe400078ec0ff */
[----:B------:R-:W-:Y:S01]  /*08a0*/  SEL R16, R16, 0x2, P6 ;  /* 0x0000000210107807 */ /* 0x000fe20003000000 */
[----:B------:R1:W4:Y:S01]  /*08b0*/  @!UP2 SYNCS.EXCH.64 URZ, [UR9+0x40], UR6 ;  /* 0x00004006093fa5b2 */ /* 0x0003220008000100 */
[----:B------:R1:W0:Y:S01]  /*08c0*/  @!UP3 SYNCS.EXCH.64 URZ, [UR9+0x48], UR6 ;  /* 0x00004806093fb5b2 */ /* 0x0002220008000100 */
[----:B------:R1:W0:Y:S01]  /*08d0*/  @!UP4 SYNCS.EXCH.64 URZ, [UR9+0x50], UR6 ;  /* 0x00005006093fc5b2 */ /* 0x0002220008000100 */
[----:B------:R1:W0:Y:S01]  /*08e0*/  @!UP5 SYNCS.EXCH.64 URZ, [UR9+0x58], UR6 ;  /* 0x00005806093fd5b2 */ /* 0x0002220008000100 */
[----:B------:R-:W-:Y:S01]  /*08f0*/  NOP ;  /* 0x0000000000007918 */ /* 0x000fe20000000000 */
[----:B-12---:R-:W-:Y:S05]  /*0900*/  @!P2 BRA `(.L_x_3) ;  /* 0x000000000008a947 */ /* 0x006fea0003800000 */
[----:B0--34-:R-:W-:Y:S01]  /*0910*/  UCGABAR_ARV ;  /* 0x00000000000079c7 */ /* 0x019fe20008000000 */
[----:B------:R-:W-:Y:S05]  /*0920*/  BRA `(.L_x_4) ;  /* 0x0000000000047947 */ /* 0x000fea0003800000 */
.L_x_3:
[----:B0--34-:R-:W-:Y:S01]  /*0930*/  NOP ;  /* 0x0000000000007918 */ /* 0x019fe20000000000 */
.L_x_4:
[----:B------:R-:W-:Y:S01]  /*0940*/  ULDC.64 UR4, c[0x0][0x598] ;  /* 0x0001660000047ab9 */ /* 0x000fe20000000a00 */
[----:B------:R-:W-:Y:S01]  /*0950*/  ULDC.64 UR36, c[0x0][0x208] ;  /* 0x0000820000247ab9 */ /* 0x000fe20000000a00 */
[----:B------:R-:W-:-:S04]  /*0960*/  ISETP.NE.U32.AND P0, PT, RZ, UR4, PT ;  /* 0x00000004ff007c0c */ /* 0x000fc8000bf05070 */
[----:B------:R-:W-:-:S13]  /*0970*/  ISETP.NE.AND.EX P0, PT, RZ, UR5, PT, P0 ;  /* 0x00000005ff007c0c */ /* 0x000fda000bf05300 */
[----:B------:R-:W-:Y:S05]  /*0980*/  @!P0 BRA `(.L_x_5) ;  /* 0x00000000001c8947 */ /* 0x000fea0003800000 */
[----:B------:R-:W0:Y:S02]  /*0990*/  LDC.64 R8, c[0x0][0x598] ;  /* 0x00016600ff087b82 */ /* 0x000e240000000a00 */
[----:B0-----:R-:W2:Y:S02]  /*09a0*/  LDG.E.64 R8, desc[UR36][R8.64] ;  /* 0x0000002408087981 */ /* 0x001ea4000c1e1b00 */
[----:B--2---:R-:W-:-:S04]  /*09b0*/  ISETP.NE.U32.AND P0, PT, R8, RZ, PT ;  /* 0x000000ff0800720c */ /* 0x004fc80003f05070 */
[----:B------:R-:W-:-:S13]  /*09c0*/  ISETP.NE.AND.EX P0, PT, R9, RZ, PT, P0 ;  /* 0x000000ff0900720c */ /* 0x000fda0003f05300 */
[----:B------:R-:W-:Y:S05]  /*09d0*/  @!P0 BRA `(.L_x_5) ;  /* 0x0000000000088947 */ /* 0x000fea0003800000 */
[----:B------:R0:W5:Y:S01]  /*09e0*/  LD.E R58, desc[UR36][R8.64] ;  /* 0x00000024083a7980 */ /* 0x000162000c101900 */
[----:B------:R-:W-:Y:S05]  /*09f0*/  BRA `(.L_x_6) ;  /* 0x0000000000247947 */ /* 0x000fea0003800000 */
.L_x_5:
[----:B------:R-:W-:Y:S02]  /*0a00*/  ULDC.64 UR4, c[0x0][0x588] ;  /* 0x0001620000047ab9 */ /* 0x000fe40000000a00 */
[----:B------:R-:W-:-:S04]  /*0a10*/  ISETP.NE.U32.AND P0, PT, RZ, UR4, PT ;  /* 0x00000004ff007c0c */ /* 0x000fc8000bf05070 */
[----:B------:R-:W-:-:S13]  /*0a20*/  ISETP.NE.AND.EX P0, PT, RZ, UR5, PT, P0 ;  /* 0x00000005ff007c0c */ /* 0x000fda000bf05300 */
[----:B------:R-:W-:Y:S05]  /*0a30*/  @!P0 BRA `(.L_x_7) ;  /* 0x00000000000c8947 */ /* 0x000fea0003800000 */
[----:B------:R-:W0:Y:S02]  /*0a40*/  LDC.64 R58, c[0x0][0x588] ;  /* 0x00016200ff3a7b82 */ /* 0x000e240000000a00 */
[----:B0-----:R1:W5:Y:S01]  /*0a50*/  LDG.E R58, desc[UR36][R58.64] ;  /* 0x000000243a3a7981 */ /* 0x001362000c1e1900 */
[----:B------:R-:W-:Y:S05]  /*0a60*/  BRA `(.L_x_6) ;  /* 0x0000000000087947 */ /* 0x000fea0003800000 */
.L_x_7:
[----:B------:R-:W-:Y:S02]  /*0a70*/  ULDC UR4, c[0x0][0x580] ;  /* 0x0001600000047ab9 */ /* 0x000fe40000000800 */
[----:B------:R-:W-:-:S07]  /*0a80*/  IMAD.U32 R58, RZ, RZ, UR4 ;  /* 0x00000004ff3a7e24 */ /* 0x000fce000f8e00ff */
.L_x_6:
[----:B------:R-:W-:Y:S02]  /*0a90*/  ULDC.64 UR4, c[0x0][0x5a0] ;  /* 0x0001680000047ab9 */ /* 0x000fe40000000a00 */
[----:B------:R-:W-:-:S04]  /*0aa0*/  ISETP.NE.U32.AND P0, PT, RZ, UR4, PT ;  /* 0x00000004ff007c0c */ /* 0x000fc8000bf05070 */
[----:B------:R-:W-:-:S13]  /*0ab0*/  ISETP.NE.AND.EX P0, PT, RZ, UR5, PT, P0 ;  /* 0x00000005ff007c0c */ /* 0x000fda000bf05300 */
[----:B------:R-:W-:Y:S05]  /*0ac0*/  @!P0 BRA `(.L_x_8) ;  /* 0x00000000001c8947 */ /* 0x000fea0003800000 */
[----:B0-----:R-:W0:Y:S02]  /*0ad0*/  LDC.64 R8, c[0x0][0x5a0] ;  /* 0x00016800ff087b82 */ /* 0x001e240000000a00 */
[----:B0-----:R-:W2:Y:S02]  /*0ae0*/  LDG.E.64 R8, desc[UR36][R8.64] ;  /* 0x0000002408087981 */ /* 0x001ea4000c1e1b00 */
[----:B--2---:R-:W-:-:S04]  /*0af0*/  ISETP.NE.U32.AND P0, PT, R8, RZ, PT ;  /* 0x000000ff0800720c */ /* 0x004fc80003f05070 */
[----:B------:R-:W-:-:S13]  /*0b00*/  ISETP.NE.AND.EX P0, PT, R9, RZ, PT, P0 ;  /* 0x000000ff0900720c */ /* 0x000fda0003f05300 */
[----:B------:R-:W-:Y:S05]  /*0b10*/  @!P0 BRA `(.L_x_8) ;  /* 0x0000000000088947 */ /* 0x000fea0003800000 */
[----:B-1----:R0:W5:Y:S01]  /*0b20*/  LD.E R59, desc[UR36][R8.64] ;  /* 0x00000024083b7980 */ /* 0x002162000c101900 */
[----:B------:R-:W-:Y:S05]  /*0b30*/  BRA `(.L_x_9) ;  /* 0x0000000000247947 */ /* 0x000fea0003800000 */
.L_x_8:
[----:B------:R-:W-:Y:S02]  /*0b40*/  ULDC.64 UR4, c[0x0][0x590] ;  /* 0x0001640000047ab9 */ /* 0x000fe40000000a00 */
[----:B------:R-:W-:-:S04]  /*0b50*/  ISETP.NE.U32.AND P0, PT, RZ, UR4, PT ;  /* 0x00000004ff007c0c */ /* 0x000fc8000bf05070 */
[----:B------:R-:W-:-:S13]  /*0b60*/  ISETP.NE.AND.EX P0, PT, RZ, UR5, PT, P0 ;  /* 0x00000005ff007c0c */ /* 0x000fda000bf05300 */
[----:B------:R-:W-:Y:S05]  /*0b70*/  @!P0 BRA `(.L_x_10) ;  /* 0x00000000000c8947 */ /* 0x000fea0003800000 */
[----:B0-----:R-:W1:Y:S02]  /*0b80*/  LDC.64 R8, c[0x0][0x590] ;  /* 0x00016400ff087b82 */ /* 0x001e640000000a00 */
[----:B-1----:R1:W5:Y:S01]  /*0b90*/  LDG.E R59, desc[UR36][R8.64] ;  /* 0x00000024083b7981 */ /* 0x002362000c1e1900 */
[----:B------:R-:W-:Y:S05]  /*0ba0*/  BRA `(.L_x_9) ;  /* 0x0000000000087947 */ /* 0x000fea0003800000 */
.L_x_10:
[----:B------:R-:W-:Y:S02]  /*0bb0*/  ULDC UR4, c[0x0][0x584] ;  /* 0x0001610000047ab9 */ /* 0x000fe40000000800 */
[----:B-1----:R-:W-:-:S07]  /*0bc0*/  IMAD.U32 R59, RZ, RZ, UR4 ;  /* 0x00000004ff3b7e24 */ /* 0x002fce000f8e00ff */
.L_x_9:
[----:B------:R-:W2:Y:S01]  /*0bd0*/  LDC R2, c[0x0][0x65c] ;  /* 0x00019700ff027b82 */ /* 0x000ea20000000800 */
[----:B------:R-:W-:Y:S01]  /*0be0*/  ULDC UR6, c[0x0][0x28c] ;  /* 0x0000a30000067ab9 */ /* 0x000fe20000000800 */
[----:B------:R-:W-:Y:S01]  /*0bf0*/  ISETP.NE.AND P0, PT, R10, 0x2, PT ;  /* 0x000000020a00780c */ /* 0x000fe20003f05270 */
[----:B------:R-:W-:Y:S01]  /*0c00*/  UIADD3 UR6, UR6, 0x1f, URZ ;  /* 0x0000001f06067890 */ /* 0x000fe2000fffe03f */
[----:B01----:R-:W-:Y:S01]  /*0c10*/  IMAD.U32 R8, RZ, RZ, UR12 ;  /* 0x0000000cff087e24 */ /* 0x003fe2000f8e00ff */
[----:B------:R-:W-:Y:S01]  /*0c20*/  UMOV UR38, URZ ;  /* 0x0000003f00267c82 */ /* 0x000fe20008000000 */
[----:B------:R-:W-:Y:S01]  /*0c30*/  IMAD.MOV.U32 R9, RZ, RZ, RZ ;  /* 0x000000ffff097224 */ /* 0x000fe200078e00ff */
[----:B------:R-:W-:Y:S01]  /*0c40*/  USHF.R.S32.HI UR7, URZ, 0x1f, UR6 ;  /* 0x0000001f3f077899 */ /* 0x000fe20008011406 */
[----:B------:R-:W-:Y:S01]  /*0c50*/  UMOV UR39, URZ ;  /* 0x0000003f00277c82 */ /* 0x000fe20008000000 */
[----:B------:R-:W-:Y:S02]  /*0c60*/  ULDC.64 UR8, c[0x0][0x650] ;  /* 0x0001940000087ab9 */ /* 0x000fe40000000a00 */
[----:B------:R-:W-:-:S04]  /*0c70*/  ULEA.HI UR7, UR7, UR6, URZ, 0x5 ;  /* 0x0000000607077291 */ /* 0x000fc8000f8f283f */
[----:B------:R-:W-:Y:S01]  /*0c80*/  USHF.R.S32.HI UR40, URZ, 0x5, UR7 ;  /* 0x000000053f287899 */ /* 0x000fe20008011407 */
[----:B--2---:R-:W-:-:S13]  /*0c90*/  ISETP.NE.AND P1, PT, R2, 0x1, PT ;  /* 0x000000010200780c */ /* 0x004fda0003f25270 */
[----:B------:R-:W0:Y:S01]  /*0ca0*/  @P1 LDC R19, c[0x0][0x10] ;  /* 0x00000400ff131b82 */ /* 0x000e220000000800 */
[----:B------:R-:W-:Y:S02]  /*0cb0*/  @P1 IMAD.MOV.U32 R7, RZ, RZ, RZ ;  /* 0x000000ffff071224 */ /* 0x000fe400078e00ff */
[----:B------:R-:W-:-:S05]  /*0cc0*/  @P1 IMAD.MOV.U32 R17, RZ, RZ, RZ ;  /* 0x000000ffff111224 */ /* 0x000fca00078e00ff */
[----:B------:R-:W1:Y:S01]  /*0cd0*/  @!P1 LDC R11, c[0x0][0xc] ;  /* 0x00000300ff0b9b82 */ /* 0x000e620000000800 */
[----:B------:R-:W-:Y:S01]  /*0ce0*/  ULDC UR4, c[0x0][0xc] ;  /* 0x0000030000047ab9 */ /* 0x000fe20000000800 */
[----:B------:R-:W-:Y:S02]  /*0cf0*/  ULDC UR5, c[0x0][0x10] ;  /* 0x0000040000057ab9 */ /* 0x000fe40000000800 */
[----:B------:R-:W-:-:S04]  /*0d00*/  UIMAD.WIDE.U32 UR4, UR4, UR5, URZ ;  /* 0x00000005040472a5 */ /* 0x000fc8000f8e003f */
[----:B------:R-:W2:Y:S01]  /*0d10*/  LDC R2, c[0x0][0x14] ;  /* 0x00000500ff027b82 */ /* 0x000ea20000000800 */
[----:B0-----:R-:W-:-:S04]  /*0d20*/  @P1 IMAD.WIDE.U32 R18, R19, UR12, R6 ;  /* 0x0000000c13121c25 */ /* 0x001fc8000f8e0006 */
[----:B------:R-:W-:Y:S02]  /*0d30*/  @P1 IMAD.IADD R17, R19, 0x1, R17 ;  /* 0x0000000113111824 */ /* 0x000fe400078e0211 */
[----:B-1----:R-:W-:-:S04]  /*0d40*/  @!P1 IMAD.WIDE.U32 R8, R6, R11, R8 ;  /* 0x0000000b06089225 */ /* 0x002fc800078e0008 */
[----:B------:R-:W-:Y:S02]  /*0d50*/  @!P1 IMAD.MOV.U32 R18, RZ, RZ, R8 ;  /* 0x000000ffff129224 */ /* 0x000fe400078e0008 */
[----:B------:R-:W-:Y:S02]  /*0d60*/  @!P1 IMAD.MOV.U32 R17, RZ, RZ, R9 ;  /* 0x000000ffff119224 */ /* 0x000fe400078e0009 */
[----:B--2---:R-:W-:-:S04]  /*0d70*/  IMAD.WIDE.U32 R12, R2, UR4, RZ ;  /* 0x00000004020c7c25 */ /* 0x004fc8000f8e00ff */
[----:B------:R-:W-:Y:S01]  /*0d80*/  IMAD R23, R2, UR5, RZ ;  /* 0x0000000502177c24 */ /* 0x000fe2000f8e02ff */
[----:B------:R0:W-:Y:S03]  /*0d90*/  STL.64 [R1], R12 ;  /* 0x0000000c01007387 */ /* 0x0001e60000100a00 */
[----:B------:R-:W-:Y:S01]  /*0da0*/  IMAD.IADD R23, R13, 0x1, R23 ;  /* 0x000000010d177824 */ /* 0x000fe200078e0217 */
[----:B------:R-:W-:Y:S06]  /*0db0*/  @P0 BRA `(.L_x_11) ;  /* 0x0000000000200947 */ /* 0x000fec0003800000 */
[----:B------:R-:W-:Y:S01]  /*0dc0*/  UISETP.GE.U32.AND UP0, UPT, UR40, 0x3, UPT ;  /* 0x000000032800788c */ /* 0x000fe2000bf06070 */
[----:B------:R-:W-:Y:S01]  /*0dd0*/  IADD3 R18, P0, R18, R12, RZ ;  /* 0x0000000c12127210 */ /* 0x000fe20007f1e0ff */
[----:B------:R-:W-:Y:S01]  /*0de0*/  UIMAD.WIDE.U32 UR4, UR40, -0x55555555, URZ ;  /* 0xaaaaaaab280478a5 */ /* 0x000fe2000f8e003f */
[----:B------:R-:W-:-:S03]  /*0df0*/  UMOV UR39, URZ ;  /* 0x0000003f00277c82 */ /* 0x000fc60008000000 */
[----:B------:R-:W-:Y:S01]  /*0e00*/  USHF.R.U32.HI UR4, URZ, 0x1, UR5 ;  /* 0x000000013f047899 */ /* 0x000fe20008011605 */
[----:B------:R-:W-:-:S03]  /*0e10*/  IMAD.X R17, R23, 0x1, R17, P0 ;  /* 0x0000000117117824 */ /* 0x000fc600000e0611 */
[----:B------:R-:W-:Y:S02]  /*0e20*/  UIMAD UR38, UR4, -0x3, UR40 ;  /* 0xfffffffd042678a4 */ /* 0x000fe4000f8e0228 */
[----:B------:R-:W-:-:S12]  /*0e30*/  @UP0 ULOP3.LUT UR39, UR4, 0x1, URZ, 0xc0, !UPT ;  /* 0x0000000104270892 */ /* 0x000fd8000f8ec03f */
.L_x_11:
[----:B------:R-:W-:Y:S01]  /*0e40*/  ISETP.GE.U32.AND P0, PT, R18, UR8, PT ;  /* 0x0000000812007c0c */ /* 0x000fe2000bf06070 */
[----:B------:R-:W-:Y:S01]  /*0e50*/  IMAD.MOV.U32 R19, RZ, RZ, -0x1 ;  /* 0xffffffffff137424 */ /* 0x000fe200078e00ff */
[----:B------:R-:W-:Y:S01]  /*0e60*/  PRMT R8, RZ, 0x7610, R8 ;  /* 0x00007610ff087816 */ /* 0x000fe20000000008 */
[----:B------:R-:W-:Y:S01]  /*0e70*/  IMAD.MOV.U32 R22, RZ, RZ, -0x1 ;  /* 0xffffffffff167424 */ /* 0x000fe200078e00ff */
[----:B------:R-:W-:Y:S01]  /*0e80*/  ISETP.GE.U32.AND.EX P0, PT, R17, UR9, PT, P0 ;  /* 0x0000000911007c0c */ /* 0x000fe2000bf06100 */
[----:B------:R-:W-:-:S12]  /*0e90*/  IMAD.MOV.U32 R2, RZ, RZ, -0x1 ;  /* 0xffffffffff027424 */ /* 0x000fd800078e00ff */
[----:B------:R-:W-:Y:S05]  /*0ea0*/  @P0 BRA `(.L_x_12) ;  /* 0x00000004002c0947 */ /* 0x000fea0003800000 */
[----:B------:R-:W1:Y:S01]  /*0eb0*/  LDC.64 R26, c[0x0][0x628] ;  /* 0x00018a00ff1a7b82 */ /* 0x000e620000000a00 */
[----:B------:R-:W-:Y:S02]  /*0ec0*/  IMAD.MOV.U32 R8, RZ, RZ, R18 ;  /* 0x000000ffff087224 */ /* 0x000fe400078e0012 */
[----:B------:R-:W-:-:S05]  /*0ed0*/  IMAD.MOV.U32 R9, RZ, RZ, R17 ;  /* 0x000000ffff097224 */ /* 0x000fca00078e0011 */
[----:B------:R-:W2:Y:S08]  /*0ee0*/  LDC R2, c[0x0][0x630] ;  /* 0x00018c00ff027b82 */ /* 0x000eb00000000800 */
[----:B------:R-:W3:Y:S01]  /*0ef0*/  LDC.64 R28, c[0x0][0x620] ;  /* 0x00018800ff1c7b82 */ /* 0x000ee20000000a00 */
[----:B-1----:R-:W-:-:S04]  /*0f00*/  ISETP.NE.U32.AND P0, PT, R26, RZ, PT ;  /* 0x000000ff1a00720c */ /* 0x002fc80003f05070 */
[----:B------:R-:W-:-:S13]  /*0f10*/  ISETP.NE.AND.EX P0, PT, R27, RZ, PT, P0 ;  /* 0x000000ff1b00720c */ /* 0x000fda0003f05300 */
[----:B--23--:R-:W-:Y:S05]  /*0f20*/  @!P0 BRA `(.L_x_13) ;  /* 0x0000000000288947 */ /* 0x00cfea0003800000 */
[----:B0-----:R-:W0:Y:S02]  /*0f30*/  LDC R13, c[0x0][0x634] ;  /* 0x00018d00ff0d7b82 */ /* 0x001e240000000800 */
[----:B0-----:R-:W-:-:S05]  /*0f40*/  IADD3 R13, P0, R18, R13, RZ ;  /* 0x0000000d120d7210 */ /* 0x001fca0007f1e0ff */
[----:B------:R-:W-:-:S04]  /*0f50*/  IMAD.X R15, RZ, RZ, R17, P0 ;  /* 0x000000ffff0f7224 */ /* 0x000fc800000e0611 */
[----:B------:R-:W-:-:S04]  /*0f60*/  IMAD.WIDE.U32 R8, R15, R26, RZ ;  /* 0x0000001a0f087225 */ /* 0x000fc800078e00ff */
[----:B------:R-:W-:-:S04]  /*0f70*/  IMAD.WIDE.U32 R10, P0, R13, R27, R8 ;  /* 0x0000001b0d0a7225 */ /* 0x000fc80007800008 */
[----:B------:R-:W-:-:S04]  /*0f80*/  IMAD.WIDE.U32 R8, R13, R26, RZ ;  /* 0x0000001a0d087225 */ /* 0x000fc800078e00ff */
[----:B------:R-:W-:Y:S01]  /*0f90*/  IMAD.X R13, RZ, RZ, RZ, P0 ;  /* 0x000000ffff0d7224 */ /* 0x000fe200000e06ff */
[----:B------:R-:W-:Y:S01]  /*0fa0*/  IADD3 RZ, P0, R9, R10, RZ ;  /* 0x0000000a09ff7210 */ /* 0x000fe20007f1e0ff */
[----:B------:R-:W-:-:S04]  /*0fb0*/  IMAD.MOV.U32 R12, RZ, RZ, R11 ;  /* 0x000000ffff0c7224 */ /* 0x000fc800078e000b */
[----:B------:R-:W-:-:S08]  /*0fc0*/  IMAD.WIDE.U32.X R8, R15, R27, R12, P0 ;  /* 0x0000001b0f087225 */ /* 0x000fd000000e040c */
.L_x_13:
[----:B------:R-:W1:Y:S01]  /*0fd0*/  LDC.64 R32, c[0x0][0x640] ;  /* 0x00019000ff207b82 */ /* 0x000e620000000a00 */
[-C--:B------:R-:W-:Y:S01]  /*0fe0*/  SHF.R.U64 R30, R8, R2.reuse, R9 ;  /* 0x00000002081e7219 */ /* 0x080fe20000001209 */
[----:B------:R-:W-:Y:S01]  /*0ff0*/  IMAD.MOV.U32 R19, RZ, RZ, R17 ;  /* 0x000000ffff137224 */ /* 0x000fe200078e0011 */
[----:B------:R-:W-:Y:S01]  /*1000*/  SHF.R.U32.HI R2, RZ, R2, R9 ;  /* 0x00000002ff027219 */ /* 0x000fe20000011609 */
[----:B------:R-:W-:Y:S01]  /*1010*/  IMAD.MOV.U32 R26, RZ, RZ, 0x1 ;  /* 0x00000001ff1a7424 */ /* 0x000fe200078e00ff */
[----:B------:R-:W-:-:S03]  /*1020*/  IADD3 R11, P0, RZ, -R30, RZ ;  /* 0x8000001eff0b7210 */ /* 0x000fc60007f1e0ff */
[----:B------:R-:W2:Y:S02]  /*1030*/  LDC R10, c[0x0][0x618] ;  /* 0x00018600ff0a7b82 */ /* 0x000ea40000000800 */
[----:B------:R-:W-:-:S04]  /*1040*/  IMAD.X R9, RZ, RZ, ~R2, P0 ;  /* 0x000000ffff097224 */ /* 0x000fc800000e0e02 */
[-C--:B------:R-:W-:Y:S02]  /*1050*/  IMAD R2, R9, R28.reuse, RZ ;  /* 0x0000001c09027224 */ /* 0x080fe400078e02ff */
[----:B0-----:R-:W0:Y:S01]  /*1060*/  LDC R13, c[0x0][0x608] ;  /* 0x00018200ff0d7b82 */ /* 0x001e220000000800 */
[----:B------:R-:W-:-:S04]  /*1070*/  IMAD.WIDE.U32 R8, R11, R28, R18 ;  /* 0x0000001c0b087225 */ /* 0x000fc800078e0012 */
[----:B------:R-:W-:Y:S02]  /*1080*/  IMAD R11, R11, R29, R2 ;  /* 0x0000001d0b0b7224 */ /* 0x000fe400078e0202 */
[----:B------:R-:W-:Y:S01]  /*1090*/  IMAD.MOV.U32 R2, RZ, RZ, -0x1 ;  /* 0xffffffffff027424 */ /* 0x000fe200078e00ff */
[----:B------:R-:W3:Y:S01]  /*10a0*/  LDC R31, c[0x0][0x658] ;  /* 0x00019600ff1f7b82 */ /* 0x000ee20000000800 */
[----:B------:R-:W-:Y:S01]  /*10b0*/  IMAD.IADD R9, R9, 0x1, R11 ;  /* 0x0000000109097824 */ /* 0x000fe200078e020b */
[----:B-1----:R-:W-:-:S04]  /*10c0*/  ISETP.NE.U32.AND P0, PT, R32, RZ, PT ;  /* 0x000000ff2000720c */ /* 0x002fc80003f05070 */
[----:B------:R-:W-:Y:S02]  /*10d0*/  ISETP.NE.AND.EX P0, PT, R33, RZ, PT, P0 ;  /* 0x000000ff2100720c */ /* 0x000fe40003f05300 */
[----:B------:R-:W1:Y:S01]  /*10e0*/  LDC R29, c[0x0][0x600] ;  /* 0x00018000ff1d7b82 */ /* 0x000e620000000800 */
[-CC-:B--2---:R-:W-:Y:S02]  /*10f0*/  SHF.R.U64 R27, R8, R10.reuse, R9.reuse ;  /* 0x0000000a081b7219 */ /* 0x184fe40000001209 */
[----:B------:R-:W-:-:S05]  /*1100*/  SHF.R.U32.HI R8, RZ, R10, R9 ;  /* 0x0000000aff087219 */ /* 0x000fca0000011609 */
[----:B------:R-:W2:Y:S01]  /*1110*/  LDC R22, c[0x0][0x648] ;  /* 0x00019200ff167b82 */ /* 0x000ea20000000800 */
[-CC-:B0-----:R-:W-:Y:S02]  /*1120*/  SHF.R.U64 R34, R27, R13.reuse, R8.reuse ;  /* 0x0000000d1b227219 */ /* 0x181fe40000001208 */
[----:B------:R-:W-:-:S05]  /*1130*/  SHF.R.U32.HI R8, RZ, R13, R8 ;  /* 0x0000000dff087219 */ /* 0x000fca0000011608 */
[----:B------:R-:W0:Y:S01]  /*1140*/  LDC R24, c[0x0][0x638] ;  /* 0x00018e00ff187b82 */ /* 0x000e220000000800 */
[-CC-:B---3--:R-:W-:Y:S02]  /*1150*/  SHF.R.U64 R36, R34, R31.reuse, R8.reuse ;  /* 0x0000001f22247219 */ /* 0x188fe40000001208 */
[-C--:B------:R-:W-:Y:S02]  /*1160*/  SHF.L.U32 R2, R2, R31.reuse, RZ ;  /* 0x0000001f02027219 */ /* 0x080fe400000006ff */
[----:B------:R-:W-:Y:S01]  /*1170*/  SHF.R.U32.HI R9, RZ, R31, R8 ;  /* 0x0000001fff097219 */ /* 0x000fe20000011608 */
[----:B------:R-:W-:Y:S01]  /*1180*/  IMAD.MOV.U32 R8, RZ, RZ, R36 ;  /* 0x000000ffff087224 */ /* 0x000fe200078e0024 */
[----:B------:R-:W-:Y:S01]  /*1190*/  LOP3.LUT R15, RZ, R2, RZ, 0x33, !PT ;  /* 0x00000002ff0f7212 */ /* 0x000fe200078e33ff */
[----:B------:R-:W3:Y:S01]  /*11a0*/  LDC R28, c[0x0][0x610] ;  /* 0x00018400ff1c7b82 */ /* 0x000ee20000000800 */
[----:B------:R-:W-:Y:S05]  /*11b0*/  @!P0 BRA `(.L_x_14) ;  /* 0x0000000000288947 */ /* 0x000fea0003800000 */
[----:B------:R-:W4:Y:S02]  /*11c0*/  LDC R13, c[0x0][0x64c] ;  /* 0x00019300ff0d7b82 */ /* 0x000f240000000800 */
[----:B----4-:R-:W-:-:S05]  /*11d0*/  IADD3 R13, P0, R36, R13, RZ ;  /* 0x0000000d240d7210 */ /* 0x010fca0007f1e0ff */
        /* <DEDUP_REMOVED lines=8> */
.L_x_14:
[----:B--2---:R-:W-:Y:S01]  /*1260*/  SHF.R.U64 R7, R8, R22, R9 ;  /* 0x0000001608077219 */ /* 0x004fe20000001209 */
[----:B-1----:R-:W-:Y:S01]  /*1270*/  VIADD R8, R29, 0xffffffff ;  /* 0xffffffff1d087836 */ /* 0x002fe20000000000 */
[----:B------:R-:W-:Y:S01]  /*1280*/  SHF.L.U32 R2, R26, R31, RZ ;  /* 0x0000001f1a027219 */ /* 0x000fe200000006ff */
[----:B------:R-:W-:Y:S01]  /*1290*/  @P1 IMAD R21, R25, R20, R6 ;  /* 0x0000001419151224 */ /* 0x000fe200078e0206 */
[----:B------:R-:W-:Y:S01]  /*12a0*/  LOP3.LUT R15, R34, R15, RZ, 0xc0, !PT ;  /* 0x0000000f220f7212 */ /* 0x000fe200078ec0ff */
[----:B------:R-:W-:Y:S01]  /*12b0*/  IMAD.MOV R9, RZ, RZ, -R7 ;  /* 0x000000ffff097224 */ /* 0x000fe200078e0a07 */
[----:B------:R-:W-:-:S03]  /*12c0*/  LOP3.LUT R8, R27, R8, RZ, 0xc0, !PT ;  /* 0x000000081b087212 */ /* 0x000fc600078ec0ff */
[----:B------:R-:W-:Y:S02]  /*12d0*/  IMAD R6, R2, R7, R15 ;  /* 0x0000000702067224 */ /* 0x000fe400078e020f */
[----:B0-----:R-:W-:Y:S02]  /*12e0*/  IMAD R2, R9, R24, R36 ;  /* 0x0000001809027224 */ /* 0x001fe400078e0224 */
[----:B---3--:R-:W-:Y:S02]  /*12f0*/  IMAD R19, R6, R28, R21 ;  /* 0x0000001c06137224 */ /* 0x008fe400078e0215 */
[----:B------:R-:W-:Y:S02]  /*1300*/  IMAD R2, R2, R29, R8 ;  /* 0x0000001d02027224 */ /* 0x000fe400078e0208 */
[----:B------:R-:W-:-:S03]  /*1310*/  IMAD.MOV.U32 R6, RZ, RZ, 0x1 ;  /* 0x00000001ff067424 */ /* 0x000fc600078e00ff */
[----:B------:R-:W-:Y:S02]  /*1320*/  SEL R22, R2, R19, !P1 ;  /* 0x0000001302167207 */ /* 0x000fe40004800000 */
[----:B------:R-:W-:Y:S01]  /*1330*/  SEL R19, R19, R2, !P1 ;  /* 0x0000000213137207 */ /* 0x000fe20004800000 */
[----:B------:R-:W-:Y:S01]  /*1340*/  IMAD.MOV.U32 R2, RZ, RZ, R30 ;  /* 0x000000ffff027224 */ /* 0x000fe200078e001e */
[----:B------:R-:W-:-:S07]  /*1350*/  PRMT R8, R6, 0x7610, R8 ;  /* 0x0000761006087816 */ /* 0x000fce0000000008 */
.L_x_12:
[----:B------:R-:W-:Y:S05]  /*1360*/  @!P2 BRA `(.L_x_15) ;  /* 0x00000000000ca947 */ /* 0x000fea0003800000 */
[----:B------:R-:W-:Y:S01]  /*1370*/  UCGABAR_WAIT ;  /* 0x0000000000007dc7 */ /* 0x000fe20008000000 */
[----:B------:R-:W-:Y:S01]  /*1380*/  CCTL.IVALL ;  /* 0x00000000ff00798f */ /* 0x000fe20002000000 */
[----:B------:R-:W-:Y:S05]  /*1390*/  BRA `(.L_x_16) ;  /* 0x0000000000047947 */ /* 0x000fea0003800000 */
.L_x_15:
[----:B------:R-:W-:Y:S06]  /*13a0*/  BAR.SYNC.DEFER_BLOCKING 0x0 ;  /* 0x0000000000007b1d */ /* 0x000fec0000010000 */
.L_x_16:
[----:B------:R-:W-:Y:S05]  /*13b0*/  @!P4 BRA `(.L_x_17) ;  /* 0x000000380018c947 */ /* 0x000fea0003800000 */
[----:B------:R-:W-:-:S13]  /*13c0*/  ISETP.GT.U32.AND P0, PT, R35, 0x1, PT ;  /* 0x000000012300780c */ /* 0x000fda0003f04070 */
[----:B------:R-:W-:Y:S05]  /*13d0*/  @P0 EXIT ;  /* 0x000000000000094d */ /* 0x000fea0003800000 */
.L_x_18:
[----:B------:R-:W-:-:S08]  /*13e0*/  NOP ;  /* 0x0000000000007918 */ /* 0x000fd00000000000 */
[----:B------:R-:W1:Y:S02]  /*13f0*/  USETMAXREG.TRY_ALLOC.CTAPOOL UP0, 0xe8 ;  /* 0x000000e8000079c8 */ /* 0x000e640008000600 */
[----:B-1----:R-:W-:-:S13]  /*1400*/  PLOP3.LUT P0, PT, PT, PT, UP0, 0x80, 0x0 ;  /* 0x000000000000781c */ /* 0x002fda0003f0f008 */
[----:B------:R-:W-:Y:S05]  /*1410*/  @!P0 BRA `(.L_x_18) ;  /* 0xfffffffc00f08947 */ /* 0x000fea000383ffff */
[----:B------:R-:W-:-:S13]  /*1420*/  LOP3.LUT P0, RZ, R8, 0xff, RZ, 0xc0, !PT ;  /* 0x000000ff08ff7812 */ /* 0x000fda000780c0ff */
[----:B------:R-:W-:Y:S05]  /*1430*/  @!P0 EXIT ;  /* 0x000000000000894d */ /* 0x000fea0003800000 */
[----:B------:R-:W1:Y:S01]  /*1440*/  S2UR UR4, SR_CgaCtaId ;  /* 0x00000000000479c3 */ /* 0x000e620000008800 */
[----:B------:R-:W-:Y:S01]  /*1450*/  VIADD R14, R14, 0xffffffff ;  /* 0xffffffff0e0e7836 */ /* 0x000fe20000000000 */
[CC--:B------:R-:W-:Y:S01]  /*1460*/  LEA.HI R4, R0.reuse, R3.reuse, RZ, 0x2 ;  /* 0x0000000300047211 */ /* 0x0c0fe200078f10ff */
[----:B------:R-:W-:Y:S01]  /*1470*/  UMOV UR41, 0x400 ;  /* 0x0000040000297882 */ /* 0x000fe20000000000 */
[----:B------:R-:W-:Y:S01]  /*1480*/  LEA.HI R0, R0, R3, RZ, 0x5 ;  /* 0x0000000300007211 */ /* 0x000fe200078f28ff */
[----:B------:R-:W-:Y:S01]  /*1490*/  UISETP.LT.AND UP0, UPT, UR40, 0x1, UPT ;  /* 0x000000012800788c */ /* 0x000fe2000bf01270 */
[----:B------:R-:W-:Y:S01]  /*14a0*/  R2UR UR42, R14 ;  /* 0x000000000e2a72ca */ /* 0x000fe200000e0000 */
[----:B------:R-:W-:Y:S01]  /*14b0*/  ULDC UR6, c[0x0][0x284] ;  /* 0x0000a10000067ab9 */ /* 0x000fe20000000800 */
[--C-:B------:R-:W-:Y:S01]  /*14c0*/  SHF.R.S32.HI R60, RZ, 0x2, R4.reuse ;  /* 0x00000002ff3c7819 */ /* 0x100fe20000011404 */
[----:B------:R-:W-:Y:S01]  /*14d0*/  USEL UR43, UR40, 0x1, UP0 ;  /* 0x00000001282b7887 */ /* 0x000fe20008000000 */
[----:B------:R-:W-:Y:S01]  /*14e0*/  SHF.R.S32.HI R5, RZ, 0x1f, R4 ;  /* 0x0000001fff057819 */ /* 0x000fe20000011404 */
[----:B------:R-:W-:Y:S01]  /*14f0*/  USHF.L.U32 UR46, UR40, 0x1, URZ ;  /* 0x00000001282e7899 */ /* 0x000fe2000800063f */
[----:B------:R-:W-:Y:S01]  /*1500*/  LOP3.LUT R62, R4, 0xfffffffc, RZ, 0xc0, !PT ;  /* 0xfffffffc043e7812 */ /* 0x000fe200078ec0ff */
[----:B------:R-:W-:Y:S01]  /*1510*/  UIADD3 UR43, -UR43, UR40, URZ ;  /* 0x000000282b2b7290 */ /* 0x000fe2000fffe13f */
[----:B------:R-:W-:-:S02]  /*1520*/  LEA.HI R5, R5, R60, RZ, 0x3 ;  /* 0x0000003c05057211 */ /* 0x000fc400078f18ff */
[----:B------:R-:W-:Y:S01]  /*1530*/  ISETP.NE.AND P0, PT, R14, RZ, PT ;  /* 0x000000ff0e00720c */ /* 0x000fe20003f05270 */
[----:B------:R-:W-:Y:S01]  /*1540*/  IMAD.IADD R62, R3, 0x1, -R62 ;  /* 0x00000001033e7824 */ /* 0x000fe200078e0a3e */
[----:B------:R-:W-:Y:S01]  /*1550*/  LOP3.LUT R5, R5, 0xfffffff8, RZ, 0xc0, !PT ;  /* 0xfffffff805057812 */ /* 0x000fe200078ec0ff */
[----:B------:R-:W-:Y:S01]  /*1560*/  USHF.L.U32 UR42, UR42, 0x3, URZ ;  /* 0x000000032a2a7899 */ /* 0x000fe2000800063f */
[----:B------:R-:W-:Y:S02]  /*1570*/  LOP3.LUT R72, R16, 0x1, RZ, 0xfc, !PT ;  /* 0x0000000110487812 */ /* 0x000fe400078efcff */
[----:B------:R-:W-:Y:S01]  /*1580*/  SEL R73, RZ, 0x1, P0 ;  /* 0x00000001ff497807 */ /* 0x000fe20000000000 */
[----:B------:R-:W-:Y:S01]  /*1590*/  IMAD.IADD R60, R60, 0x1, -R5 ;  /* 0x000000013c3c7824 */ /* 0x000fe200078e0a05 */
[----:B-1----:R-:W-:Y:S01]  /*15a0*/  ULEA UR41, UR4, UR41, 0x18 ;  /* 0x0000002904297291 */ /* 0x002fe2000f8ec03f */
[----:B------:R-:W-:Y:S01]  /*15b0*/  SHF.R.S32.HI R5, RZ, 0x5, R0 ;  /* 0x00000005ff057819 */ /* 0x000fe20000011400 */
[----:B------:R-:W-:-:S02]  /*15c0*/  IMAD.U32 R64, RZ, RZ, UR42 ;  /* 0x0000002aff407e24 */ /* 0x000fc4000f8e00ff */
[----:B------:R-:W-:Y:S01]  /*15d0*/  UIADD3 UR47, UR41, 0x40, URZ ;  /* 0x00000040292f7890 */ /* 0x000fe2000fffe03f */
[--C-:B------:R-:W-:Y:S01]  /*15e0*/  SHF.R.S32.HI R61, RZ, 0x1f, R60.reuse ;  /* 0x0000001fff3d7819 */ /* 0x100fe2000001143c */
[----:B------:R-:W-:Y:S01]  /*15f0*/  UIADD3 UR4, UR41, 0x100, URZ ;  /* 0x0000010029047890 */ /* 0x000fe2000fffe03f */
[C-C-:B------:R-:W-:Y:S01]  /*1600*/  IMAD R67, R5.reuse, -0x10, -R60.reuse ;  /* 0xfffffff005437824 */ /* 0x140fe200078e0a3c */
[----:B------:R-:W-:Y:S01]  /*1610*/  UIADD3 UR5, UR41, 0x6100, URZ ;  /* 0x0000610029057890 */ /* 0x000fe2000fffe03f */
[C---:B------:R-:W-:Y:S01]  /*1620*/  LOP3.LUT R66, R64.reuse, 0x8, RZ, 0xc0, !PT ;  /* 0x0000000840427812 */ /* 0x040fe200078ec0ff */
[----:B------:R-:W-:Y:S01]  /*1630*/  USHF.R.U32.HI UR4, URZ, 0x4, UR4 ;  /* 0x000000043f047899 */ /* 0x000fe20008011604 */
[----:B------:R-:W-:Y:S01]  /*1640*/  IMAD.U32 R63, RZ, RZ, UR47 ;  /* 0x0000002fff3f7e24 */ /* 0x000fe2000f8e00ff */
[----:B------:R-:W-:Y:S01]  /*1650*/  USHF.R.U32.HI UR5, URZ, 0x4, UR5 ;  /* 0x000000043f057899 */ /* 0x000fe20008011605 */
[----:B------:R-:W-:Y:S01]  /*1660*/  IMAD.WIDE R60, R5, 0x10, R60 ;  /* 0x00000010053c7825 */ /* 0x000fe200078e023c */
[----:B------:R-:W-:Y:S01]  /*1670*/  ULOP3.LUT UR4, UR4, 0x3fff, URZ, 0xc0, !UPT ;  /* 0x00003fff04047892 */ /* 0x000fe2000f8ec03f */
[----:B------:R-:W-:Y:S01]  /*1680*/  LOP3.LUT R64, R64, 0x8, RZ, 0xc, !PT ;  /* 0x0000000840407812 */ /* 0x000fe200078e0cff */
[----:B------:R-:W-:Y:S01]  /*1690*/  ULOP3.LUT UR5, UR5, 0x3fff, URZ, 0xc0, !UPT ;  /* 0x00003fff05057892 */ /* 0x000fe2000f8ec03f */
[----:B------:R-:W-:Y:S01]  /*16a0*/  VIADD R65, R63, UR42 ;  /* 0x0000002a3f417c36 */ /* 0x000fe20008000000 */
[----:B------:R-:W-:Y:S01]  /*16b0*/  LOP3.LUT R66, R66, 0x18, RZ, 0x3c, !PT ;  /* 0x0000001842427812 */ /* 0x000fe200078e3cff */
[----:B------:R-:W-:Y:S01]  /*16c0*/  VIADD R67, R67, UR6 ;  /* 0x0000000643437c36 */ /* 0x000fe20008000000 */
[----:B------:R-:W-:-:S02]  /*16d0*/  ULOP3.LUT UR44, UR4, 0x10000, URZ, 0xfc, !UPT ;  /* 0x00010000042c7892 */ /* 0x000fc4000f8efc3f */
[----:B------:R-:W-:-:S12]  /*16e0*/  ULOP3.LUT UR45, UR5, 0x10000, URZ, 0xfc, !UPT ;  /* 0x00010000052d7892 */ /* 0x000fd8000f8efc3f */
.L_x_102:
[----:B------:R-:W-:Y:S01]  /*16f0*/  SHF.L.U32 R0, R73, 0x1f, RZ ;  /* 0x0000001f49007819 */ /* 0x000fe200000006ff */
[----:B------:R-:W-:Y:S02]  /*1700*/  ULDC UR4, c[0x0][0x28c] ;  /* 0x0000a30000047ab9 */ /* 0x000fe40000000800 */
[----:B------:R-:W-:Y:S01]  /*1710*/  ISETP.LT.AND P1, PT, RZ, UR4, PT ;  /* 0x00000004ff007c0c */ /* 0x000fe2000bf21270 */
[----:B------:R-:W1:Y:S02]  /*1720*/  SYNCS.PHASECHK.TRANS64.TRYWAIT P0, [R63+UR42], R0 ;  /* 0x000000003f0075a7 */ /* 0x000e64000800016a */
[----:B01-34-:R-:W-:Y:S10]  /*1730*/  @!P0 BRA `(.L_x_19) ;  /* 0x00000044002c8947 */ /* 0x01bff40003800000 */
.L_x_123:
[----:B------:R-:W-:Y:S05]  /*1740*/  @P1 BRA `(.L_x_20) ;  /* 0x0000000000401947 */ /* 0x000fea0003800000 */
[----:B-1----:R-:W-:Y:S01]  /*1750*/  MOV R0, 0x0 ;  /* 0x0000000000007802 */ /* 0x002fe20000000f00 */
[----:B------:R-:W-:Y:S01]  /*1760*/  ULDC.64 UR4, c[0x4][0x68] ;  /* 0x01001a0000047ab9 */ /* 0x000fe20000000a00 */
[----:B------:R-:W-:Y:S01]  /*1770*/  ULDC.64 UR6, c[0x4][0x8] ;  /* 0x0100020000067ab9 */ /* 0x000fe20000000a00 */
[----:B------:R-:W-:Y:S01]  /*1780*/  IMAD.U32 R4, RZ, RZ, UR4 ;  /* 0x00000004ff047e24 */ /* 0x000fe2000f8e00ff */
[----:B------:R1:W2:Y:S01]  /*1790*/  LDC.64 R14, c[0x4][R0] ;  /* 0x01000000000e7b82 */ /* 0x0002a20000000a00 */
[----:B------:R-:W-:Y:S01]  /*17a0*/  IMAD.U32 R5, RZ, RZ, UR5 ;  /* 0x00000005ff057e24 */ /* 0x000fe2000f8e00ff */
[----:B------:R-:W-:Y:S01]  /*17b0*/  ULDC.64 UR4, c[0x4][0x70] ;  /* 0x01001c0000047ab9 */ /* 0x000fe20000000a00 */
[----:B------:R-:W-:Y:S02]  /*17c0*/  IMAD.U32 R10, RZ, RZ, UR6 ;  /* 0x00000006ff0a7e24 */ /* 0x000fe4000f8e00ff */
[----:B------:R-:W-:Y:S02]  /*17d0*/  IMAD.U32 R6, RZ, RZ, UR4 ;  /* 0x00000004ff067e24 */ /* 0x000fe4000f8e00ff */
[----:B------:R-:W-:-:S02]  /*17e0*/  IMAD.U32 R7, RZ, RZ, UR5 ;  /* 0x00000005ff077e24 */ /* 0x000fc4000f8e00ff */
[----:B------:R-:W-:Y:S02]  /*17f0*/  IMAD.U32 R11, RZ, RZ, UR7 ;  /* 0x00000007ff0b7e24 */ /* 0x000fe4000f8e00ff */
[----:B------:R-:W-:Y:S02]  /*1800*/  IMAD.MOV.U32 R8, RZ, RZ, 0x1e1 ;  /* 0x000001e1ff087424 */ /* 0x000fe400078e00ff */
[----:B0-----:R-:W-:Y:S02]  /*1810*/  IMAD.MOV.U32 R12, RZ, RZ, 0x1 ;  /* 0x00000001ff0c7424 */ /* 0x001fe400078e00ff */
[----:B-1----:R-:W-:-:S07]  /*1820*/  IMAD.MOV.U32 R13, RZ, RZ, RZ ;  /* 0x000000ffff0d7224 */ /* 0x002fce00078e00ff */
[----:B------:R-:W-:-:S07]  /*1830*/  LEPC R20, `(.L_x_20) ;  /* 0x000000001014794e */ /* 0x000fce0000000000 */
[----:B--2--5:R-:W-:Y:S05]  /*1840*/  CALL.ABS.NOINC R14 ;  /* 0x000000000e007343 */ /* 0x024fea0003c00000 */
.L_x_20:
[----:B------:R-:W-:-:S13]  /*1850*/  ISETP.NE.AND P0, PT, R72, 0x3, PT ;  /* 0x000000034800780c */ /* 0x000fda0003f05270 */
[----:B------:R-:W-:Y:S05]  /*1860*/  @!P0 BRA `(.L_x_21) ;  /* 0x0000000000048947 */ /* 0x000fea0003800000 */
[----:B------:R-:W-:Y:S01]  /*1870*/  BPT.TRAP 0x1 ;  /* 0x000000040000795c */ /* 0x000fe20000300000 */
.L_x_21:
[----:B------:R-:W-:Y:S02]  /*1880*/  IMAD.U32 R3, RZ, RZ, UR38 ;  /* 0x00000026ff037e24 */ /* 0x000fe4000f8e00ff */
[----:B-1----:R-:W-:-:S03]  /*1890*/  IMAD.U32 R0, RZ, RZ, UR39 ;  /* 0x00000027ff007e24 */ /* 0x002fc6000f8e00ff */
[----:B------:R-:W-:Y:S02]  /*18a0*/  LEA R3, R3, UR41, 0x3 ;  /* 0x0000002903037c11 */ /* 0x000fe4000f8e18ff */
[----:B------:R-:W-:-:S04]  /*18b0*/  SHF.L.U32 R0, R0, 0x1f, RZ ;  /* 0x0000001f00007819 */ /* 0x000fc800000006ff */
[----:B------:R1:W2:Y:S01]  /*18c0*/  SYNCS.PHASECHK.TRANS64.TRYWAIT P1, [R3+URZ], R0 ;  /* 0x00000000030075a7 */ /* 0x0002a2000802017f */
[----:B------:R-:W-:Y:S05]  /*18d0*/  @!P0 BRA `(.L_x_22) ;  /* 0x0000000000048947 */ /* 0x000fea0003800000 */
[----:B------:R-:W-:Y:S01]  /*18e0*/  BPT.TRAP 0x1 ;  /* 0x000000040000795c */ /* 0x000fe20000300000 */
.L_x_22:
[----:B--2---:R-:W-:Y:S05]  /*18f0*/  @P1 BRA `(.L_x_23) ;  /* 0x0000000000081947 */ /* 0x004fea0003800000 */
[----:B------:R-:W2:Y:S02]  /*1900*/  SYNCS.PHASECHK.TRANS64.TRYWAIT P1, [R3+URZ], R0 ;  /* 0x00000000030075a7 */ /* 0x000ea4000802017f */
[----:B--2---:R-:W-:Y:S05]  /*1910*/  @!P1 BRA `(.L_x_24) ;  /* 0x0000004000c89947 */ /* 0x004fea0003800000 */
.L_x_23:
[----:B------:R-:W-:Y:S05]  /*1920*/  WARPSYNC.ALL ;  /* 0x0000000000007948 */ /* 0x000fea0003800000 */
[----:B------:R-:W-:Y:S01]  /*1930*/  ULEA UR8, UR38, UR44, 0x9 ;  /* 0x0000002c26087291 */ /* 0x000fe2000f8e483f */
[----:B------:R-:W-:Y:S01]  /*1940*/  WARPGROUP.ARRIVE ;  /* 0x00000000000079c5 */ /* 0x000fe20000000000 */
[----:B------:R-:W-:Y:S01]  /*1950*/  ULEA UR9, UR38, UR45, 0x9 ;  /* 0x0000002d26097291 */ /* 0x000fe2000f8e483f */
[----:B-12---:R-:W-:Y:S01]  /*1960*/  IMAD.U32 R0, RZ, RZ, UR43 ;  /* 0x0000002bff007e24 */ /* 0x006fe2000f8e00ff */
[----:B------:R-:W-:Y:S01]  /*1970*/  UMOV UR5, 0x40000040 ;  /* 0x4000004000057882 */ /* 0x000fe20000000000 */
[----:B------:R-:W-:-:S02]  /*1980*/  UMOV UR7, 0x40000040 ;  /* 0x4000004000077882 */ /* 0x000fc40000000000 */
[----:B------:R-:W-:Y:S01]  /*1990*/  UMOV UR4, UR8 ;  /* 0x0000000800047c82 */ /* 0x000fe20008000000 */
[----:B------:R-:W-:Y:S01]  /*19a0*/  ISETP.GE.AND P1, PT, R0, 0x1, PT ;  /* 0x000000010000780c */ /* 0x000fe20003f26270 */
[----:B------:R-:W-:Y:S02]  /*19b0*/  UMOV UR6, UR9 ;  /* 0x0000000900067c82 */ /* 0x000fe40008000000 */
[----:B------:R-:W-:Y:S01]  /*19c0*/  HGMMA.64x64x8.F32.TF32 R24, gdesc[UR4], RZ, !UPT, gsb0 ;  /* 0x04e00000041879f0 */ /* 0x000fe2000c0028ff */
[----:B------:R-:W-:Y:S02]  /*19d0*/  UIADD3 UR4, UR8, 0x2, URZ ;  /* 0x0000000208047890 */ /* 0x000fe4000fffe03f */
[----:B------:R-:W-:Y:S01]  /*19e0*/  UIADD3 UR6, UR9, 0x2, URZ ;  /* 0x0000000209067890 */ /* 0x000fe2000fffe03f */
[----:B------:R-:W-:Y:S01]  /*19f0*/  UMOV UR5, 0x40000040 ;  /* 0x4000004000057882 */ /* 0x000fe20000000000 */
[----:B------:R-:W-:Y:S01]  /*1a00*/  UMOV UR7, 0x40000040 ;  /* 0x4000004000077882 */ /* 0x000fe20000000000 */
[----:B------:R-:W-:-:S02]  /*1a10*/  WARPGROUP.DEPBAR.LE gsb0, 0x0 ;  /* 0x00008000000079c5 */ /* 0x000fc40000010000 */
[----:B------:R-:W-:-:S06]  /*1a20*/  WARPGROUP.ARRIVE ;  /* 0x00000000000079c5 */ /* 0x000fcc0000000000 */
[----:B------:R-:W-:Y:S01]  /*1a30*/  HGMMA.64x64x8.F32.TF32 R24, gdesc[UR4], R24, gsb0 ;  /* 0x04e00000041879f0 */ /* 0x000fe20008002818 */
[----:B------:R-:W-:Y:S02]  /*1a40*/  UIADD3 UR4, UR8, 0x4, URZ ;  /* 0x0000000408047890 */ /* 0x000fe4000fffe03f */
[----:B------:R-:W-:Y:S01]  /*1a50*/  UIADD3 UR6, UR9, 0x4, URZ ;  /* 0x0000000409067890 */ /* 0x000fe2000fffe03f */
[----:B------:R-:W-:Y:S01]  /*1a60*/  UMOV UR5, 0x40000040 ;  /* 0x4000004000057882 */ /* 0x000fe20000000000 */
[----:B------:R-:W-:Y:S01]  /*1a70*/  UMOV UR7, 0x40000040 ;  /* 0x4000004000077882 */ /* 0x000fe20000000000 */
[----:B------:R-:W-:Y:S02]  /*1a80*/  WARPGROUP.DEPBAR.LE gsb0, 0x0 ;  /* 0x00008000000079c5 */ /* 0x000fe40000010000 */
        /* <DEDUP_REMOVED lines=8> */
[----:B------:R-:W-:Y:S03]  /*1b10*/  HGMMA.64x64x8.F32.TF32 R24, gdesc[UR4], R24, gsb0 ;  /* 0x04e00000041879f0 */ /* 0x000fe60008002818 */
[----:B------:R-:W-:Y:S02]  /*1b20*/  WARPGROUP.DEPBAR.LE gsb0, 0x0 ;  /* 0x00008000000079c5 */ /* 0x000fe40000010000 */
[----:B------:R-:W-:Y:S05]  /*1b30*/  @!P1 BRA `(.L_x_25) ;  /* 0x0000000400149947 */ /* 0x000fea0003800000 */
[----:B------:R-:W-:Y:S01]  /*1b40*/  UIADD3 UR4, UR38, 0x1, URZ ;  /* 0x0000000126047890 */ /* 0x000fe2000fffe03f */
[----:B------:R-:W-:Y:S02]  /*1b50*/  IMAD.U32 R0, RZ, RZ, UR43 ;  /* 0x0000002bff007e24 */ /* 0x000fe4000f8e00ff */
[----:B------:R-:W-:Y:S01]  /*1b60*/  IMAD.U32 R3, RZ, RZ, UR38 ;  /* 0x00000026ff037e24 */ /* 0x000fe2000f8e00ff */
[----:B------:R-:W-:-:S04]  /*1b70*/  UISETP.NE.AND UP0, UPT, UR4, 0x3, UPT ;  /* 0x000000030400788c */ /* 0x000fc8000bf05270 */
[----:B------:R-:W-:Y:S02]  /*1b80*/  USEL UR5, URZ, 0x1, UP0 ;  /* 0x000000013f057887 */ /* 0x000fe40008000000 */
[----:B------:R-:W-:Y:S02]  /*1b90*/  USEL UR8, UR4, URZ, UP0 ;  /* 0x0000003f04087287 */ /* 0x000fe40008000000 */
[----:B------:R-:W-:-:S06]  /*1ba0*/  ULOP3.LUT UR5, UR39, UR5, URZ, 0x3c, !UPT ;  /* 0x0000000527057292 */ /* 0x000fcc000f8e3c3f */
[----:B------:R-:W-:-:S07]  /*1bb0*/  IMAD.U32 R6, RZ, RZ, UR5 ;  /* 0x00000005ff067e24 */ /* 0x000fce000f8e00ff */
.L_x_32:
[----:B------:R-:W-:Y:S05]  /*1bc0*/  @!P0 BRA `(.L_x_26) ;  /* 0x0000000000048947 */ /* 0x000fea0003800000 */
[----:B------:R-:W-:Y:S01]  /*1bd0*/  BPT.TRAP 0x1 ;  /* 0x000000040000795c */ /* 0x000fe20000300000 */
.L_x_26:
[----:B------:R-:W-:Y:S01]  /*1be0*/  ULEA UR4, UR8, UR41, 0x3 ;  /* 0x0000002908047291 */ /* 0x000fe2000f8e183f */
[----:B------:R-:W-:-:S08]  /*1bf0*/  SHF.L.U32 R4, R6, 0x1f, RZ ;  /* 0x0000001f06047819 */ /* 0x000fd000000006ff */
[----:B------:R1:W2:Y:S01]  /*1c00*/  SYNCS.PHASECHK.TRANS64.TRYWAIT P1, [UR4], R4 ;  /* 0x00000004ff0075a7 */ /* 0x0002a20008020144 */
[----:B------:R-:W-:Y:S05]  /*1c10*/  @!P0 BRA `(.L_x_27) ;  /* 0x0000000000048947 */ /* 0x000fea0003800000 */
[----:B------:R-:W-:Y:S01]  /*1c20*/  BPT.TRAP 0x1 ;  /* 0x000000040000795c */ /* 0x000fe20000300000 */
.L_x_27:
[----:B--2---:R-:W-:Y:S05]  /*1c30*/  @P1 BRA `(.L_x_28) ;  /* 0x0000000000081947 */ /* 0x004fea0003800000 */
[----:B------:R-:W2:Y:S02]  /*1c40*/  SYNCS.PHASECHK.TRANS64.TRYWAIT P1, [UR4], R4 ;  /* 0x00000004ff0075a7 */ /* 0x000ea40008020144 */
[----:B--2---:R-:W-:Y:S05]  /*1c50*/  @!P1 BRA `(.L_x_29) ;  /* 0x00000040000c9947 */ /* 0x004fea0003800000 */
.L_x_28:
[----:B------:R-:W-:Y:S01]  /*1c60*/  ULEA UR9, UR8, UR44, 0x9 ;  /* 0x0000002c08097291 */ /* 0x000fe2000f8e483f */
[----:B------:R-:W-:Y:S01]  /*1c70*/  WARPGROUP.ARRIVE ;  /* 0x00000000000079c5 */ /* 0x000fe20000000000 */
[----:B------:R-:W-:Y:S01]  /*1c80*/  ULEA UR10, UR8, UR45, 0x9 ;  /* 0x0000002d080a7291 */ /* 0x000fe2000f8e483f */
[----:B------:R-:W-:Y:S01]  /*1c90*/  UMOV UR5, 0x40000040 ;  /* 0x4000004000057882 */ /* 0x000fe20000000000 */
[----:B------:R-:W-:-:S03]  /*1ca0*/  UMOV UR7, 0x40000040 ;  /* 0x4000004000077882 */ /* 0x000fc60000000000 */
[----:B------:R-:W-:Y:S02]  /*1cb0*/  UMOV UR4, UR9 ;  /* 0x0000000900047c82 */ /* 0x000fe40008000000 */
[----:B------:R-:W-:Y:S02]  /*1cc0*/  UMOV UR6, UR10 ;  /* 0x0000000a00067c82 */ /* 0x000fe40008000000 */
[----:B------:R-:W-:Y:S01]  /*1cd0*/  HGMMA.64x64x8.F32.TF32 R24, gdesc[UR4], R24, gsb0 ;  /* 0x04e00000041879f0 */ /* 0x000fe20008002818 */
        /* <DEDUP_REMOVED lines=23> */
[----:B------:R-:W-:Y:S01]  /*1e50*/  BPT.TRAP 0x1 ;  /* 0x000000040000795c */ /* 0x000fe20000300000 */
.L_x_30:
[----:B------:R-:W-:-:S13]  /*1e60*/  ISETP.NE.AND P1, PT, R57, RZ, PT ;  /* 0x000000ff3900720c */ /* 0x000fda0003f25270 */
[----:B-12---:R-:W-:-:S05]  /*1e70*/  @P1 LEA R4, R3, UR41, 0x3 ;  /* 0x0000002903041c11 */ /* 0x006fca000f8e18ff */
[----:B------:R-:W-:-:S05]  /*1e80*/  @P1 VIADD R5, R4, 0x18 ;  /* 0x0000001804051836 */ /* 0x000fca0000000000 */
[----:B------:R-:W-:-:S04]  /*1e90*/  @P1 PRMT R5, R56, 0x654, R5 ;  /* 0x0000065438051816 */ /* 0x000fc80000000005 */
[----:B------:R1:W-:Y:S01]  /*1ea0*/  @P1 SYNCS.ARRIVE.TRANS64.RED.A1T0 RZ, [R5+URZ], RZ ;  /* 0x000000ff05ff19a7 */ /* 0x0003e2000810043f */
[----:B------:R-:W-:-:S13]  /*1eb0*/  ISETP.GT.U32.AND P1, PT, R16, 0x1, PT ;  /* 0x000000011000780c */ /* 0x000fda0003f24070 */
[----:B-1----:R-:W-:Y:S05]  /*1ec0*/  @P1 BRA `(.L_x_31) ;  /* 0x0000000000041947 */ /* 0x002fea0003800000 */
[----:B------:R-:W-:Y:S01]  /*1ed0*/  BPT.TRAP 0x1 ;  /* 0x000000040000795c */ /* 0x000fe20000300000 */
.L_x_31:
[----:B------:R-:W-:Y:S01]  /*1ee0*/  UIADD3 UR8, UR8, 0x1, URZ ;  /* 0x0000000108087890 */ /* 0x000fe2000fffe03f */
[C---:B------:R-:W-:Y:S01]  /*1ef0*/  ISETP.GT.AND P2, PT, R0.reuse, 0x1, PT ;  /* 0x000000010000780c */ /* 0x040fe20003f44270 */
[----:B------:R-:W-:Y:S02]  /*1f00*/  VIADD R3, R3, 0x1 ;  /* 0x0000000103037836 */ /* 0x000fe40000000000 */
[----:B------:R-:W-:Y:S01]  /*1f10*/  UISETP.NE.AND UP0, UPT, UR8, 0x3, UPT ;  /* 0x000000030800788c */ /* 0x000fe2000bf05270 */
[----:B------:R-:W-:Y:S02]  /*1f20*/  VIADD R0, R0, 0xffffffff ;  /* 0xffffffff00007836 */ /* 0x000fe40000000000 */
[C---:B------:R-:W-:Y:S01]  /*1f30*/  ISETP.NE.AND P1, PT, R3.reuse, 0x3, PT ;  /* 0x000000030300780c */ /* 0x040fe20003f25270 */
[----:B------:R-:W-:Y:S02]  /*1f40*/  USEL UR4, URZ, 0x1, UP0 ;  /* 0x000000013f047887 */ /* 0x000fe40008000000 */
[----:B------:R-:W-:Y:S01]  /*1f50*/  USEL UR8, UR8, URZ, UP0 ;  /* 0x0000003f08087287 */ /* 0x000fe20008000000 */
[----:B------:R-:W-:-:S03]  /*1f60*/  SEL R3, R3, RZ, P1 ;  /* 0x000000ff03037207 */ /* 0x000fc60000800000 */
[----:B------:R-:W-:Y:S01]  /*1f70*/  LOP3.LUT R6, R6, UR4, RZ, 0x3c, !PT ;  /* 0x0000000406067c12 */ /* 0x000fe2000f8e3cff */
[----:B------:R-:W-:Y:S07]  /*1f80*/  @P2 BRA `(.L_x_32) ;  /* 0xfffffffc000c2947 */ /* 0x000fee000383ffff */
.L_x_25:
[----:B------:R-:W1:Y:S01]  /*1f90*/  LDC R0, c[0x0][0x28c] ;  /* 0x0000a300ff007b82 */ /* 0x000e620000000800 */
[----:B------:R2:W-:Y:S01]  /*1fa0*/  SYNCS.ARRIVE.TRANS64.A1T0 RZ, [R64+UR47], RZ ;  /* 0x000000ff40ff79a7 */ /* 0x0005e2000810002f */
[----:B-1----:R-:W-:-:S13]  /*1fb0*/  ISETP.GE.AND P1, PT, R0, 0x1, PT ;  /* 0x000000010000780c */ /* 0x002fda0003f26270 */
[----:B--2---:R-:W-:Y:S05]  /*1fc0*/  @!P1 BRA `(.L_x_33) ;  /* 0x0000000000449947 */ /* 0x004fea0003800000 */
[----:B------:R-:W-:Y:S05]  /*1fd0*/  @!P0 BRA `(.L_x_34) ;  /* 0x0000000000048947 */ /* 0x000fea0003800000 */
[----:B------:R-:W-:Y:S01]  /*1fe0*/  BPT.TRAP 0x1 ;  /* 0x000000040000795c */ /* 0x000fe20000300000 */
.L_x_34:
[----:B------:R-:W-:-:S13]  /*1ff0*/  ISETP.NE.AND P0, PT, R57, RZ, PT ;  /* 0x000000ff3900720c */ /* 0x000fda0003f05270 */
[----:B------:R-:W-:-:S05]  /*2000*/  VOTEU.ANY UP0, P0 ;  /* 0x00000000003f7886 */ /* 0x000fca0000000100 */
[----:B------:R-:W-:-:S06]  /*2010*/  @UP0 UIADD3 UR4, UR43, UR38, URZ ;  /* 0x000000262b040290 */ /* 0x000fcc000fffe03f */
[----:B------:R-:W-:Y:S02]  /*2020*/  IMAD.U32 R4, RZ, RZ, UR4 ;  /* 0x00000004ff047e24 */ /* 0x000fe4000f8e00ff */
[----:B------:R-:W-:Y:S02]  /*2030*/  IMAD.U32 R3, RZ, RZ, UR4 ;  /* 0x00000004ff037e24 */ /* 0x000fe4000f8e00ff */
[----:B------:R-:W-:-:S05]  /*2040*/  @P0 IMAD.WIDE.U32 R4, R4, -0x55555555, RZ ;  /* 0xaaaaaaab04040825 */ /* 0x000fca00078e00ff */
[----:B------:R-:W-:-:S05]  /*2050*/  @P0 SHF.R.U32.HI R0, RZ, 0x1, R5 ;  /* 0x00000001ff000819 */ /* 0x000fca0000011605 */
[----:B------:R-:W-:-:S05]  /*2060*/  @P0 IMAD R0, R0, -0x3, R3 ;  /* 0xfffffffd00000824 */ /* 0x000fca00078e0203 */
[----:B------:R-:W-:-:S05]  /*2070*/  @P0 LEA R0, R0, UR41, 0x3 ;  /* 0x0000002900000c11 */ /* 0x000fca000f8e18ff */
[----:B------:R-:W-:-:S05]  /*2080*/  @P0 VIADD R3, R0, 0x18 ;  /* 0x0000001800030836 */ /* 0x000fca0000000000 */
[----:B------:R-:W-:-:S04]  /*2090*/  @P0 PRMT R3, R56, 0x654, R3 ;  /* 0x0000065438030816 */ /* 0x000fc80000000003 */
[----:B------:R1:W-:Y:S01]  /*20a0*/  @P0 SYNCS.ARRIVE.TRANS64.RED.A1T0 RZ, [R3+URZ], RZ ;  /* 0x000000ff03ff09a7 */ /* 0x0003e2000810043f */
[----:B------:R-:W-:-:S13]  /*20b0*/  ISETP.GT.U32.AND P0, PT, R16, 0x1, PT ;  /* 0x000000011000780c */ /* 0x000fda0003f04070 */
[----:B-1----:R-:W-:Y:S05]  /*20c0*/  @P0 BRA `(.L_x_33) ;  /* 0x0000000000040947 */ /* 0x002fea0003800000 */
[----:B------:R-:W-:Y:S01]  /*20d0*/  BPT.TRAP 0x1 ;  /* 0x000000040000795c */ /* 0x000fe20000300000 */
.L_x_33:
[----:B------:R-:W-:Y:S01]  /*20e0*/  SHF.L.U32 R0, R73, 0x1f, RZ ;  /* 0x0000001f49007819 */ /* 0x000fe200000006ff */
[----:B------:R-:W-:Y:S01]  /*20f0*/  UIADD3 UR38, UR46, UR38, URZ ;  /* 0x000000262e267290 */ /* 0x000fe2000fffe03f */
[----:B------:R-:W1:Y:S01]  /*2100*/  LDC R7, c[0x0][0x288] ;  /* 0x0000a200ff077b82 */ /* 0x000e620000000800 */
[----:B------:R-:W-:Y:S01]  /*2110*/  UISETP.GE.U32.AND UP1, UPT, UR46, 0x3, UPT ;  /* 0x000000032e00788c */ /* 0x000fe2000bf26070 */
[----:B------:R-:W-:Y:S01]  /*2120*/  IMAD.SHL.U32 R8, R62, 0x2, RZ ;  /* 0x000000023e087824 */ /* 0x000fe200078e00ff */
[----:B------:R-:W-:Y:S02]  /*2130*/  UISETP.GT.U32.AND UP0, UPT, UR38, 0x2, UPT ;  /* 0x000000022600788c */ /* 0x000fe4000bf04070 */
[----:B------:R-:W-:Y:S02]  /*2140*/  UIMAD.WIDE.U32 UR4, UR38, -0x55555555, URZ ;  /* 0xaaaaaaab260478a5 */ /* 0x000fe4000f8e003f */
[----:B------:R-:W-:Y:S01]  /*2150*/  UISETP.LT.U32.AND UP0, UPT, UR46, 0x3, UP0 ;  /* 0x000000032e00788c */ /* 0x000fe20008701070 */
[----:B------:R-:W2:Y:S01]  /*2160*/  SYNCS.PHASECHK.TRANS64.TRYWAIT P0, [R63+UR42+0x10], R0 ;  /* 0x000010003f0075a7 */ /* 0x000ea2000800016a */
[----:B------:R-:W-:Y:S01]  /*2170*/  USHF.R.U32.HI UR4, URZ, 0x1, UR5 ;  /* 0x000000013f047899 */ /* 0x000fe20008011605 */
[----:B------:R-:W-:Y:S01]  /*2180*/  SHF.R.S32.HI R9, RZ, 0x1f, R8 ;  /* 0x0000001fff097819 */ /* 0x000fe20000011408 */
[----:B------:R-:W-:-:S02]  /*2190*/  USEL UR6, URZ, 0x1, !UP0 ;  /* 0x000000013f067887 */ /* 0x000fc4000c000000 */
[----:B------:R-:W-:Y:S02]  /*21a0*/  UIMAD UR38, UR4, -0x3, UR38 ;  /* 0xfffffffd042678a4 */ /* 0x000fe4000f8e0226 */
[----:B------:R-:W-:-:S04]  /*21b0*/  ULOP3.LUT UR39, UR39, UR6, URZ, 0x3c, !UPT ;  /* 0x0000000627277292 */ /* 0x000fc8000f8e3c3f */
[----:B------:R-:W-:Y:S01]  /*21c0*/  @UP1 ULOP3.LUT UR39, UR39, 0x1, UR4, 0x78, !UPT ;  /* 0x0000000127271892 */ /* 0x000fe2000f8e7804 */
[----:B-12---:R-:W-:Y:S11]  /*21d0*/  @!P0 BRA `(.L_x_35) ;  /* 0x0000003800c48947 */ /* 0x006ff60003800000 */
.L_x_124:
[----:B-1----:R-:W-:Y:S01]  /*21e0*/  IMAD.SHL.U32 R0, R19, 0x40, RZ ;  /* 0x0000004013007824 */ /* 0x002fe200078e00ff */
[----:B------:R-:W-:Y:S01]  /*21f0*/  ULDC UR6, c[0x0][0x284] ;  /* 0x0000a10000067ab9 */ /* 0x000fe20000000800 */
[----:B------:R-:W-:Y:S01]  /*2200*/  IMAD.SHL.U32 R14, R22, 0x40, RZ ;  /* 0x00000040160e7824 */ /* 0x000fe200078e00ff */
[----:B------:R-:W-:Y:S01]  /*2210*/  SHF.R.S32.HI R11, RZ, 0x1f, R2 ;  /* 0x0000001fff0b7819 */ /* 0x000fe20000011402 */
[----:B------:R-:W-:Y:S01]  /*2220*/  ULDC.64 UR4, c[0x0][0x5d0] ;  /* 0x0001740000047ab9 */ /* 0x000fe20000000a00 */
[----:B------:R-:W-:Y:S01]  /*2230*/  ISETP.GE.AND P0, PT, R0, UR6, PT ;  /* 0x0000000600007c0c */ /* 0x000fe2000bf06270 */
[----:B------:R-:W-:Y:S01]  /*2240*/  IMAD.WIDE.U32 R4, R2, UR4, R8 ;  /* 0x0000000402047c25 */ /* 0x000fe2000f8e0008 */
[----:B------:R-:W-:Y:S02]  /*2250*/  SHF.R.S32.HI R15, RZ, 0x1f, R14 ;  /* 0x0000001fff0f7819 */ /* 0x000fe4000001140e */
[C---:B------:R-:W-:Y:S01]  /*2260*/  ISETP.GE.OR P0, PT, R14.reuse, R7, P0 ;  /* 0x000000070e00720c */ /* 0x040fe20000706670 */
[----:B------:R-:W-:Y:S01]  /*2270*/  IMAD R3, R11, UR4, RZ ;  /* 0x000000040b037c24 */ /* 0x000fe2000f8e02ff */
[----:B------:R-:W-:-:S03]  /*2280*/  IADD3 R4, P1, R14, R4, RZ ;  /* 0x000000040e047210 */ /* 0x000fc60007f3e0ff */
[----:B------:R-:W-:-:S05]  /*2290*/  IMAD R3, R2, UR5, R3 ;  /* 0x0000000502037c24 */ /* 0x000fca000f8e0203 */
[----:B------:R-:W-:-:S03]  /*22a0*/  IADD3.X R5, R15, R5, R3, P1, !PT ;  /* 0x000000050f057210 */ /* 0x000fc60000ffe403 */
[----:B------:R-:W-:Y:S05]  /*22b0*/  @P0 BRA `(.L_x_36) ;  /* 0x0000002000a80947 */ /* 0x000fea0003800000 */
[----:B------:R-:W1:Y:S01]  /*22c0*/  LDC.64 R76, c[0x0][0x5c8] ;  /* 0x00017200ff4c7b82 */ /* 0x000e620000000a00 */
[----:B-----5:R-:W-:Y:S01]  /*22d0*/  FSETP.NEU.AND P0, PT, R59, RZ, PT ;  /* 0x000000ff3b00720b */ /* 0x020fe20003f0d000 */
[----:B------:R-:W-:Y:S01]  /*22e0*/  IMAD R3, R62, -0x2, R7 ;  /* 0xfffffffe3e037824 */ /* 0x000fe200078e0207 */
[----:B------:R-:W-:Y:S01]  /*22f0*/  BSSY B0, `(.L_x_36) ;  /* 0x0000226000007945 */ /* 0x000fe20003800000 */
[----:B------:R-:W-:-:S04]  /*2300*/  IMAD.WIDE R68, R19, 0x40, R60 ;  /* 0x0000004013447825 */ /* 0x000fc800078e023c */
[----:B------:R-:W-:Y:S02]  /*2310*/  IMAD.IADD R3, R3, 0x1, -R14 ;  /* 0x0000000103037824 */ /* 0x000fe400078e0a0e */
[----:B------:R-:W-:-:S03]  /*2320*/  IMAD.IADD R0, R67, 0x1, -R0 ;  /* 0x0000000143007824 */ /* 0x000fc600078e0a00 */
[----:B------:R-:W-:-:S04]  /*2330*/  ISETP.GT.AND P1, PT, R3, RZ, PT ;  /* 0x000000ff0300720c */ /* 0x000fc80003f24270 */
[----:B------:R-:W-:Y:S01]  /*2340*/  ISETP.GT.AND P2, PT, R0, RZ, P1 ;  /* 0x000000ff0000720c */ /* 0x000fe20000f44270 */
[-C--:B-1----:R-:W-:Y:S02]  /*2350*/  IMAD R6, R69, R76.reuse, RZ ;  /* 0x0000004c45067224 */ /* 0x082fe400078e02ff */
[----:B------:R-:W-:-:S04]  /*2360*/  IMAD.WIDE.U32 R70, R68, R76, R4 ;  /* 0x0000004c44467225 */ /* 0x000fc800078e0004 */
[----:B------:R-:W-:-:S04]  /*2370*/  IMAD R5, R68, R77, R6 ;  /* 0x0000004d44057224 */ /* 0x000fc800078e0206 */
[----:B------:R-:W-:Y:S01]  /*2380*/  IMAD.IADD R7, R71, 0x1, R5 ;  /* 0x0000000147077824 */ /* 0x000fe200078e0205 */
[----:B------:R-:W-:Y:S06]  /*2390*/  @!P0 BRA `(.L_x_37) ;  /* 0x0000001400dc8947 */ /* 0x000fec0003800000 */
[----:B------:R-:W1:Y:S01]  /*23a0*/  LDC.64 R74, c[0x0][0x5b8] ;  /* 0x00016e00ff4a7b82 */ /* 0x000e620000000a00 */
[----:B------:R-:W-:-:S07]  /*23b0*/  ULDC.64 UR4, c[0x0][0x5c0] ;  /* 0x0001700000047ab9 */ /* 0x000fce0000000a00 */
[----:B------:R-:W2:Y:S08]  /*23c0*/  LDC.64 R78, c[0x0][0x5b0] ;  /* 0x00016c00ff4e7b82 */ /* 0x000eb00000000a00 */
[----:B------:R-:W0:Y:S01]  /*23d0*/  LDC.64 R80, c[0x0][0x5a8] ;  /* 0x00016a00ff507b82 */ /* 0x000e220000000a00 */
[-C--:B-1----:R-:W-:Y:S02]  /*23e0*/  IMAD R6, R11, R74.reuse, RZ ;  /* 0x0000004a0b067224 */ /* 0x082fe400078e02ff */
[----:B------:R-:W-:-:S04]  /*23f0*/  IMAD.WIDE.U32 R4, R2, R74, R8 ;  /* 0x0000004a02047225 */ /* 0x000fc800078e0008 */
[----:B------:R-:W-:Y:S01]  /*2400*/  IMAD R71, R2, R75, R6 ;  /* 0x0000004b02477224 */ /* 0x000fe200078e0206 */
[----:B------:R-:W-:Y:S01]  /*2410*/  IADD3 R10, P0, R14, R4, RZ ;  /* 0x000000040e0a7210 */ /* 0x000fe20007f1e0ff */
[----:B--2---:R-:W-:-:S03]  /*2420*/  IMAD R4, R69, R78, RZ ;  /* 0x0000004e45047224 */ /* 0x004fc600078e02ff */
[----:B------:R-:W-:Y:S01]  /*2430*/  IADD3.X R11, R15, R5, R71, P0, !PT ;  /* 0x000000050f0b7210 */ /* 0x000fe200007fe447 */
[C---:B------:R-:W-:Y:S02]  /*2440*/  IMAD R75, R68.reuse, R79, R4 ;  /* 0x0000004f444b7224 */ /* 0x040fe400078e0204 */
[----:B------:R-:W-:-:S04]  /*2450*/  IMAD.WIDE.U32 R4, R68, R78, R10 ;  /* 0x0000004e44047225 */ /* 0x000fc800078e000a */
[----:B------:R-:W-:Y:S01]  /*2460*/  IMAD.IADD R5, R5, 0x1, R75 ;  /* 0x0000000105057824 */ /* 0x000fe200078e024b */
[----:B0-----:R-:W-:-:S04]  /*2470*/  LEA R12, P0, R4, R80, 0x2 ;  /* 0x00000050040c7211 */ /* 0x001fc800078010ff */
[----:B------:R-:W-:-:S05]  /*2480*/  LEA.HI.X R13, R4, R81, R5, 0x2, P0 ;  /* 0x00000051040d7211 */ /* 0x000fca00000f1405 */
[----:B------:R0:W2:Y:S01]  /*2490*/  @P2 LDG.E.LTC128B R19, desc[UR36][R12.64] ;  /* 0x000000240c132981 */ /* 0x0000a2000c1e1920 */
[----:B------:R-:W-:Y:S01]  /*24a0*/  IMAD.WIDE.U32 R4, R68, R78, R14 ;  /* 0x0000004e44047225 */ /* 0x000fe200078e000e */
[----:B------:R-:W-:Y:S01]  /*24b0*/  LEA R6, P3, R70, UR4, 0x2 ;  /* 0x0000000446067c11 */ /* 0x000fe2000f8610ff */
[----:B------:R-:W-:Y:S01]  /*24c0*/  BSSY B1, `(.L_x_38) ;  /* 0x0000014000017945 */ /* 0x000fe20003800000 */
[----:B------:R-:W-:Y:S02]  /*24d0*/  IADD3 R20, P0, R8, R4, RZ ;  /* 0x0000000408147210 */ /* 0x000fe40007f1e0ff */
[----:B------:R-:W-:Y:S02]  /*24e0*/  LEA.HI.X R7, R70, UR5, R7, 0x2, P3 ;  /* 0x0000000546077c11 */ /* 0x000fe400098f1407 */
[----:B------:R-:W-:Y:S01]  /*24f0*/  IADD3.X R21, R9, R75, R5, P0, !PT ;  /* 0x0000004b09157210 */ /* 0x000fe200007fe405 */
[----:B0-----:R-:W-:Y:S01]  /*2500*/  IMAD.SHL.U32 R12, R78, 0x8, RZ ;  /* 0x000000084e0c7824 */ /* 0x001fe200078e00ff */
[----:B------:R-:W-:-:S02]  /*2510*/  ISETP.GT.AND P0, PT, R3, 0x1, PT ;  /* 0x000000010300780c */ /* 0x000fc40003f04270 */
[----:B------:R-:W-:Y:S01]  /*2520*/  SHF.L.U64.HI R13, R78, 0x3, R79 ;  /* 0x000000034e0d7819 */ /* 0x000fe2000001024f */
[----:B------:R-:W-:Y:S01]  /*2530*/  IMAD.WIDE.U32 R20, R2, R74, R20 ;  /* 0x0000004a02147225 */ /* 0x000fe200078e0014 */
[----:B------:R-:W-:-:S03]  /*2540*/  ISETP.GT.AND P3, PT, R0, RZ, P0 ;  /* 0x000000ff0000720c */ /* 0x000fc60000764270 */
[----:B------:R-:W-:Y:S01]  /*2550*/  IMAD.WIDE.U32 R68, R68, R78, R12 ;  /* 0x0000004e44447225 */ /* 0x000fe200078e000c */
[----:B--2---:R-:W-:-:S05]  /*2560*/  LOP3.LUT R4, R19, 0xffffe000, RZ, 0xc0, !PT ;  /* 0xffffe00013047812 */ /* 0x004fca00078ec0ff */
[----:B------:R-:W-:Y:S01]  /*2570*/  FMUL R5, R4, R59 ;  /* 0x0000003b04057220 */ /* 0x000fe20000400000 */
[----:B------:R-:W-:-:S03]  /*2580*/  LEA R4, P4, R20, R80, 0x2 ;  /* 0x0000005014047211 */ /* 0x000fc600078810ff */
[----:B------:R-:W-:Y:S01]  /*2590*/  FFMA R83, R24, R58, R5 ;  /* 0x0000003a18537223 */ /* 0x000fe20000000005 */
[----:B------:R-:W-:-:S04]  /*25a0*/  IMAD.IADD R5, R71, 0x1, R21 ;  /* 0x0000000147057824 */ /* 0x000fc800078e0215 */
[----:B------:R-:W-:Y:S02]  /*25b0*/  F2FP.TF32.F32.PACK_B R83, R83 ;  /* 0x00000053ff53723e */ /* 0x000fe400024050ff */
[----:B------:R-:W-:-:S03]  /*25c0*/  LEA.HI.X R5, R20, R81, R5, 0x2, P4 ;  /* 0x0000005114057211 */ /* 0x000fc600020f1405 */
[----:B------:R0:W-:Y:S01]  /*25d0*/  @P2 STG.E desc[UR36][R6.64], R83 ;  /* 0x0000005306002986 */ /* 0x0001e2000c101924 */
[----:B------:R-:W-:Y:S05]  /*25e0*/  @!P3 BRA `(.L_x_39) ;  /* 0x000000000004b947 */ /* 0x000fea0003800000 */
[----:B------:R1:W5:Y:S02]  /*25f0*/  LDG.E.LTC128B R19, desc[UR36][R4.64+0x4] ;  /* 0x0000042404137981 */ /* 0x000364000c1e1920 */
.L_x_39:
[----:B------:R-:W-:Y:S05]  /*2600*/  BSYNC B1 ;  /* 0x0000000000017941 */ /* 0x000fea0003800000 */
.L_x_38:
[----:B-----5:R-:W-:Y:S01]  /*2610*/  LOP3.LUT R12, R19, 0xffffe000, RZ, 0xc0, !PT ;  /* 0xffffe000130c7812 */ /* 0x020fe200078ec0ff */
[----:B------:R-:W-:Y:S01]  /*2620*/  IMAD.IADD R75, R75, 0x1, R69 ;  /* 0x000000014b4b7824 */ /* 0x000fe200078e0245 */
[----:B------:R-:W-:Y:S02]  /*2630*/  IADD3 R10, P2, R10, R68, RZ ;  /* 0x000000440a0a7210 */ /* 0x000fe40007f5e0ff */
[----:B------:R-:W-:Y:S01]  /*2640*/  ISETP.GT.AND P1, PT, R0, 0x8, P1 ;  /* 0x000000080000780c */ /* 0x000fe20000f24270 */
[----:B------:R-:W-:Y:S02]  /*2650*/  FMUL R12, R12, R59 ;  /* 0x0000003b0c0c7220 */ /* 0x000fe40000400000 */
[----:B------:R-:W-:Y:S02]  /*2660*/  IMAD.X R11, R75, 0x1, R11, P2 ;  /* 0x000000014b0b7824 */ /* 0x000fe400010e060b */
[----:B------:R-:W-:Y:S01]  /*2670*/  FFMA R25, R25, R58, R12 ;  /* 0x0000003a19197223 */ /* 0x000fe2000000000c */
[----:B------:R-:W-:-:S04]  /*2680*/  LEA R12, P2, R10, R80, 0x2 ;  /* 0x000000500a0c7211 */ /* 0x000fc800078410ff */
[----:B------:R-:W-:Y:S02]  /*2690*/  F2FP.TF32.F32.PACK_B R25, R25 ;  /* 0x00000019ff19723e */ /* 0x000fe400024050ff */
[----:B------:R-:W-:-:S03]  /*26a0*/  LEA.HI.X R13, R10, R81, R11, 0x2, P2 ;  /* 0x000000510a0d7211 */ /* 0x000fc600010f140b */
[----:B------:R2:W-:Y:S04]  /*26b0*/  @P3 STG.E desc[UR36][R6.64+0x4], R25 ;  /* 0x0000041906003986 */ /* 0x0005e8000c101924 */
[----:B------:R-:W3:Y:S01]  /*26c0*/  @P1 LDG.E.LTC128B R19, desc[UR36][R12.64] ;  /* 0x000000240c131981 */ /* 0x000ee2000c1e1920 */
[----:B------:R-:W-:Y:S01]  /*26d0*/  IADD3 R14, P2, P3, R8, R68, R14 ;  /* 0x00000044080e7210 */ /* 0x000fe20007b5e00e */
[----:B------:R-:W-:Y:S01]  /*26e0*/  BSSY B1, `(.L_x_40) ;  /* 0x0000011000017945 */ /* 0x000fe20003800000 */
[C---:B------:R-:W-:Y:S02]  /*26f0*/  SHF.L.U64.HI R11, R76.reuse, 0x5, R77 ;  /* 0x000000054c0b7819 */ /* 0x040fe4000001024d */
[----:B------:R-:W-:Y:S02]  /*2700*/  IADD3.X R15, R9, R75, R15, P2, P3 ;  /* 0x0000004b090f7210 */ /* 0x000fe400017e640f */
[----:B------:R-:W-:-:S02]  /*2710*/  LEA R10, P2, R76, R6, 0x5 ;  /* 0x000000064c0a7211 */ /* 0x000fc400078428ff */
[----:B------:R-:W-:Y:S01]  /*2720*/  ISETP.GT.AND P0, PT, R0, 0x8, P0 ;  /* 0x000000080000780c */ /* 0x000fe20000704270 */
[----:B------:R-:W-:-:S04]  /*2730*/  IMAD.WIDE.U32 R14, R2, R74, R14 ;  /* 0x0000004a020e7225 */ /* 0x000fc800078e000e */
[----:B------:R-:W-:Y:S02]  /*2740*/  IMAD.X R11, R11, 0x1, R7, P2 ;  /* 0x000000010b0b7824 */ /* 0x000fe400010e0607 */
[----:B------:R-:W-:Y:S01]  /*2750*/  IMAD.IADD R2, R71, 0x1, R15 ;  /* 0x0000000147027824 */ /* 0x000fe200078e020f */
[----:B---3--:R-:W-:-:S05]  /*2760*/  LOP3.LUT R8, R19, 0xffffe000, RZ, 0xc0, !PT ;  /* 0xffffe00013087812 */ /* 0x008fca00078ec0ff */
[----:B------:R-:W-:Y:S01]  /*2770*/  FMUL R9, R8, R59 ;  /* 0x0000003b08097220 */ /* 0x000fe20000400000 */
[----:B------:R-:W-:-:S03]  /*2780*/  LEA R8, P3, R14, R80, 0x2 ;  /* 0x000000500e087211 */ /* 0x000fc600078610ff */
[----:B------:R-:W-:Y:S01]  /*2790*/  FFMA R21, R26, R58, R9 ;  /* 0x0000003a1a157223 */ /* 0x000fe20000000009 */
[----:B------:R-:W-:-:S04]  /*27a0*/  LEA.HI.X R9, R14, R81, R2, 0x2, P3 ;  /* 0x000000510e097211 */ /* 0x000fc800018f1402 */
[----:B------:R-:W-:-:S05]  /*27b0*/  F2FP.TF32.F32.PACK_B R21, R21 ;  /* 0x00000015ff15723e */ /* 0x000fca00024050ff */
[----:B------:R2:W-:Y:S01]  /*27c0*/  @P1 STG.E desc[UR36][R10.64], R21 ;  /* 0x000000150a001986 */ /* 0x0005e2000c101924 */
[----:B------:R-:W-:Y:S05]  /*27d0*/  @!P0 BRA `(.L_x_41) ;  /* 0x0000000000048947 */ /* 0x000fea0003800000 */
[----:B------:R3:W5:Y:S02]  /*27e0*/  LDG.E.LTC128B R19, desc[UR36][R8.64+0x4] ;  /* 0x0000042408137981 */ /* 0x000764000c1e1920 */
.L_x_41:
[----:B------:R-:W-:Y:S05]  /*27f0*/  BSYNC B1 ;  /* 0x0000000000017941 */ /* 0x000fea0003800000 */
.L_x_40:
[----:B-----5:R-:W-:Y:S01]  /*2800*/  LOP3.LUT R2, R19, 0xffffe000, RZ, 0xc0, !PT ;  /* 0xffffe00013027812 */ /* 0x020fe200078ec0ff */
[----:B------:R-:W-:Y:S01]  /*2810*/  BSSY B1, `(.L_x_42) ;  /* 0x0000009000017945 */ /* 0x000fe20003800000 */
[----:B------:R-:W-:-:S03]  /*2820*/  ISETP.GT.AND P1, PT, R3, 0x8, PT ;  /* 0x000000080300780c */ /* 0x000fc60003f24270 */
[----:B------:R-:W-:Y:S01]  /*2830*/  FMUL R2, R2, R59 ;  /* 0x0000003b02027220 */ /* 0x000fe20000400000 */
[----:B------:R-:W-:-:S03]  /*2840*/  ISETP.GT.AND P2, PT, R0, RZ, P1 ;  /* 0x000000ff0000720c */ /* 0x000fc60000f44270 */
[----:B------:R-:W-:-:S05]  /*2850*/  FFMA R27, R27, R58, R2 ;  /* 0x0000003a1b1b7223 */ /* 0x000fca0000000002 */
[----:B------:R-:W-:-:S05]  /*2860*/  F2FP.TF32.F32.PACK_B R27, R27 ;  /* 0x0000001bff1b723e */ /* 0x000fca00024050ff */
[----:B------:R4:W-:Y:S01]  /*2870*/  @P0 STG.E desc[UR36][R10.64+0x4], R27 ;  /* 0x0000041b0a000986 */ /* 0x0009e2000c101924 */
[----:B------:R-:W-:Y:S05]  /*2880*/  @!P2 BRA `(.L_x_43) ;  /* 0x000000000004a947 */ /* 0x000fea0003800000 */
[----:B------:R0:W5:Y:S02]  /*2890*/  LDG.E.LTC128B R19, desc[UR36][R4.64+0x20] ;  /* 0x0000202404137981 */ /* 0x000164000c1e1920 */
.L_x_43:
[----:B------:R-:W-:Y:S05]  /*28a0*/  BSYNC B1 ;  /* 0x0000000000017941 */ /* 0x000fea0003800000 */
.L_x_42:
        /* <DEDUP_REMOVED lines=10> */
.L_x_45:
[----:B------:R-:W-:Y:S05]  /*2950*/  BSYNC B1 ;  /* 0x0000000000017941 */ /* 0x000fea0003800000 */
.L_x_44:
[----:B-----5:R-:W-:Y:S01]  /*2960*/  LOP3.LUT R2, R19, 0xffffe000, RZ, 0xc0, !PT ;  /* 0xffffe00013027812 */ /* 0x020fe200078ec0ff */
[----:B------:R-:W-:Y:S01]  /*2970*/  BSSY B1, `(.L_x_46) ;  /* 0x0000008000017945 */ /* 0x000fe20003800000 */
[----:B------:R-:W-:-:S03]  /*2980*/  ISETP.GT.AND P1, PT, R0, 0x8, P1 ;  /* 0x000000080000780c */ /* 0x000fc60000f24270 */
[----:B------:R-:W-:-:S04]  /*2990*/  FMUL R2, R2, R59 ;  /* 0x0000003b02027220 */ /* 0x000fc80000400000 */
[----:B------:R-:W-:-:S05]  /*29a0*/  FFMA R29, R29, R58, R2 ;  /* 0x0000003a1d1d7223 */ /* 0x000fca0000000002 */
[----:B------:R-:W-:-:S05]  /*29b0*/  F2FP.TF32.F32.PACK_B R29, R29 ;  /* 0x0000001dff1d723e */ /* 0x000fca00024050ff */
[----:B------:R0:W-:Y:S01]  /*29c0*/  @P3 STG.E desc[UR36][R6.64+0x24], R29 ;  /* 0x0000241d06003986 */ /* 0x0001e2000c101924 */
[----:B------:R-:W-:Y:S05]  /*29d0*/  @!P1 BRA `(.L_x_47) ;  /* 0x0000000000049947 */ /* 0x000fea0003800000 */
[----:B------:R0:W5:Y:S02]  /*29e0*/  LDG.E.LTC128B R19, desc[UR36][R8.64+0x20] ;  /* 0x0000202408137981 */ /* 0x000164000c1e1920 */
.L_x_47:
[----:B------:R-:W-:Y:S05]  /*29f0*/  BSYNC B1 ;  /* 0x0000000000017941 */ /* 0x000fea0003800000 */
.L_x_46:
[----:B-----5:R-:W-:Y:S01]  /*2a00*/  LOP3.LUT R2, R19, 0xffffe000, RZ, 0xc0, !PT ;  /* 0xffffe00013027812 */ /* 0x020fe200078ec0ff */
[----:B------:R-:W-:Y:S01]  /*2a10*/  BSSY B1, `(.L_x_48) ;  /* 0x0000008000017945 */ /* 0x000fe20003800000 */
[----:B------:R-:W-:-:S03]  /*2a20*/  ISETP.GT.AND P0, PT, R0, 0x8, P0 ;  /* 0x000000080000780c */ /* 0x000fc60000704270 */
[----:B0-----:R-:W-:-:S04]  /*2a30*/  FMUL R13, R2, R59 ;  /* 0x0000003b020d7220 */ /* 0x001fc80000400000 */
[----:B------:R-:W-:-:S05]  /*2a40*/  FFMA R13, R30, R58, R13 ;  /* 0x0000003a1e0d7223 */ /* 0x000fca000000000d */
[----:B------:R-:W-:-:S05]  /*2a50*/  F2FP.TF32.F32.PACK_B R13, R13 ;  /* 0x0000000dff0d723e */ /* 0x000fca00024050ff */
[----:B------:R0:W-:Y:S01]  /*2a60*/  @P1 STG.E desc[UR36][R10.64+0x20], R13 ;  /* 0x0000200d0a001986 */ /* 0x0001e2000c101924 */
[----:B------:R-:W-:Y:S05]  /*2a70*/  @!P0 BRA `(.L_x_49) ;  /* 0x0000000000048947 */ /* 0x000fea0003800000 */
[----:B------:R0:W5:Y:S02]  /*2a80*/  LDG.E.LTC128B R19, desc[UR36][R8.64+0x24] ;  /* 0x0000242408137981 */ /* 0x000164000c1e1920 */
.L_x_49:
[----:B------:R-:W-:Y:S05]  /*2a90*/  BSYNC B1 ;  /* 0x0000000000017941 */ /* 0x000fea0003800000 */
.L_x_48:
        /* <DEDUP_REMOVED lines=10> */
.L_x_51:
[----:B------:R-:W-:Y:S05]  /*2b40*/  BSYNC B1 ;  /* 0x0000000000017941 */ /* 0x000fea0003800000 */
.L_x_50:
[----:B-----5:R-:W-:Y:S01]  /*2b50*/  LOP3.LUT R2, R19, 0xffffe000, RZ, 0xc0, !PT ;  /* 0xffffe00013027812 */ /* 0x020fe200078ec0ff */
[----:B------:R-:W-:Y:S01]  /*2b60*/  BSSY B1, `(.L_x_52) ;  /* 0x0000009000017945 */ /* 0x000fe20003800000 */
[----:B------:R-:W-:-:S03]  /*2b70*/  ISETP.GT.AND P0, PT, R3, 0x11, PT ;  /* 0x000000110300780c */ /* 0x000fc60003f04270 */
[----:B0-----:R-:W-:Y:S01]  /*2b80*/  FMUL R13, R2, R59 ;  /* 0x0000003b020d7220 */ /* 0x001fe20000400000 */
[----:B------:R-:W-:-:S03]  /*2b90*/  ISETP.GT.AND P3, PT, R0, RZ, P0 ;  /* 0x000000ff0000720c */ /* 0x000fc60000764270 */
[----:B------:R-:W-:-:S05]  /*2ba0*/  FFMA R13, R32, R58, R13 ;  /* 0x0000003a200d7223 */ /* 0x000fca000000000d */
[----:B------:R-:W-:-:S05]  /*2bb0*/  F2FP.TF32.F32.PACK_B R13, R13 ;  /* 0x0000000dff0d723e */ /* 0x000fca00024050ff */
[----:B------:R0:W-:Y:S01]  /*2bc0*/  @P2 STG.E desc[UR36][R6.64+0x40], R13 ;  /* 0x0000400d06002986 */ /* 0x0001e2000c101924 */
[----:B------:R-:W-:Y:S05]  /*2bd0*/  @!P3 BRA `(.L_x_53) ;  /* 0x000000000004b947 */ /* 0x000fea0003800000 */
[----:B------:R0:W5:Y:S02]  /*2be0*/  LDG.E.LTC128B R19, desc[UR36][R4.64+0x44] ;  /* 0x0000442404137981 */ /* 0x000164000c1e1920 */
.L_x_53:
[----:B------:R-:W-:Y:S05]  /*2bf0*/  BSYNC B1 ;  /* 0x0000000000017941 */ /* 0x000fea0003800000 */
.L_x_52:
        /* <DEDUP_REMOVED lines=9> */
.L_x_55:
[----:B------:R-:W-:Y:S05]  /*2c90*/  BSYNC B1 ;  /* 0x0000000000017941 */ /* 0x000fea0003800000 */
.L_x_54:
        /* <DEDUP_REMOVED lines=9> */
.L_x_57:
[----:B------:R-:W-:Y:S05]  /*2d30*/  BSYNC B1 ;  /* 0x0000000000017941 */ /* 0x000fea0003800000 */
.L_x_56:
        /* <DEDUP_REMOVED lines=10> */
.L_x_59:
[----:B------:R-:W-:Y:S05]  /*2de0*/  BSYNC B1 ;  /* 0x0000000000017941 */ /* 0x000fea0003800000 */
.L_x_58:
        /* <DEDUP_REMOVED lines=10> */
.L_x_61:
[----:B------:R-:W-:Y:S05]  /*2e90*/  BSYNC B1 ;  /* 0x0000000000017941 */ /* 0x000fea0003800000 */
.L_x_60:
        /* <DEDUP_REMOVED lines=9> */
.L_x_63:
[----:B------:R-:W-:Y:S05]  /*2f30*/  BSYNC B1 ;  /* 0x0000000000017941 */ /* 0x000fea0003800000 */
.L_x_62:
        /* <DEDUP_REMOVED lines=9> */
.L_x_65:
[----:B------:R-:W-:Y:S05]  /*2fd0*/  BSYNC B1 ;  /* 0x0000000000017941 */ /* 0x000fea0003800000 */
.L_x_64:
        /* <DEDUP_REMOVED lines=10> */
.L_x_67:
[----:B------:R-:W-:Y:S05]  /*3080*/  BSYNC B1 ;  /* 0x0000000000017941 */ /* 0x000fea0003800000 */
.L_x_66:
        /* <DEDUP_REMOVED lines=10> */
.L_x_69:
[----:B------:R-:W-:Y:S05]  /*3130*/  BSYNC B1 ;  /* 0x0000000000017941 */ /* 0x000fea0003800000 */
.L_x_68:
        /* <DEDUP_REMOVED lines=9> */
.L_x_71:
[----:B------:R-:W-:Y:S05]  /*31d0*/  BSYNC B1 ;  /* 0x0000000000017941 */ /* 0x000fea0003800000 */
.L_x_70:
        /* <DEDUP_REMOVED lines=9> */
.L_x_73:
[----:B------:R-:W-:Y:S05]  /*3270*/  BSYNC B1 ;  /* 0x0000000000017941 */ /* 0x000fea0003800000 */
.L_x_72:
        /* <DEDUP_REMOVED lines=10> */
.L_x_75:
[----:B------:R-:W-:Y:S05]  /*3320*/  BSYNC B1 ;  /* 0x0000000000017941 */ /* 0x000fea0003800000 */
.L_x_74:
        /* <DEDUP_REMOVED lines=10> */
.L_x_77:
[----:B------:R-:W-:Y:S05]  /*33d0*/  BSYNC B1 ;  /* 0x0000000000017941 */ /* 0x000fea0003800000 */
.L_x_76:
        /* <DEDUP_REMOVED lines=9> */
.L_x_79:
[----:B------:R-:W-:Y:S05]  /*3470*/  BSYNC B1 ;  /* 0x0000000000017941 */ /* 0x000fea0003800000 */
.L_x_78:
        /* <DEDUP_REMOVED lines=9> */
.L_x_81:
[----:B------:R-:W-:Y:S05]  /*3510*/  BSYNC B1 ;  /* 0x0000000000017941 */ /* 0x000fea0003800000 */
.L_x_80:
        /* <DEDUP_REMOVED lines=10> */
.L_x_83:
[----:B------:R-:W-:Y:S05]  /*35c0*/  BSYNC B1 ;  /* 0x0000000000017941 */ /* 0x000fea0003800000 */
.L_x_82:
        /* <DEDUP_REMOVED lines=10> */
.L_x_85:
[----:B------:R-:W-:Y:S05]  /*3670*/  BSYNC B1 ;  /* 0x0000000000017941 */ /* 0x000fea0003800000 */
.L_x_84:
        /* <DEDUP_REMOVED lines=9> */
.L_x_87:
[----:B------:R-:W-:Y:S05]  /*3710*/  BSYNC B1 ;  /* 0x0000000000017941 */ /* 0x000fea0003800000 */
.L_x_86:
        /* <DEDUP_REMOVED lines=9> */
.L_x_89:
[----:B------:R-:W-:Y:S05]  /*37b0*/  BSYNC B1 ;  /* 0x0000000000017941 */ /* 0x000fea0003800000 */
.L_x_88:
        /* <DEDUP_REMOVED lines=10> */
.L_x_91:
[----:B------:R-:W-:Y:S05]  /*3860*/  BSYNC B1 ;  /* 0x0000000000017941 */ /* 0x000fea0003800000 */
.L_x_90:
[----:B-----5:R-:W-:Y:S01]  /*3870*/  LOP3.LUT R2, R19, 0xffffe000, RZ, 0xc0, !PT ;  /* 0xffffe00013027812 */ /* 0x020fe200078ec0ff */
[----:B------:R-:W-:Y:S01]  /*3880*/  BSSY B1, `(.L_x_92) ;  /* 0x000000b000017945 */ /* 0x000fe20003800000 */
[----:B------:R-:W-:Y:S01]  /*3890*/  ISETP.GT.AND P0, PT, R3, 0x39, PT ;  /* 0x000000390300780c */ /* 0x000fe20003f04270 */
[----:B------:R-:W-:Y:S02]  /*38a0*/  @P2 IMAD.MOV.U32 R3, RZ, RZ, R7 ;  /* 0x000000ffff032224 */ /* 0x000fe400078e0007 */
[----:B0-----:R-:W-:Y:S01]  /*38b0*/  FMUL R13, R2, R59 ;  /* 0x0000003b020d7220 */ /* 0x001fe20000400000 */
[----:B------:R-:W-:Y:S01]  /*38c0*/  @P2 IMAD.MOV.U32 R2, RZ, RZ, R6 ;  /* 0x000000ffff022224 */ /* 0x000fe200078e0006 */
[----:B------:R-:W-:Y:S02]  /*38d0*/  ISETP.GT.AND P3, PT, R0, RZ, P0 ;  /* 0x000000ff0000720c */ /* 0x000fe40000764270 */
[----:B------:R-:W-:-:S05]  /*38e0*/  FFMA R13, R52, R58, R13 ;  /* 0x0000003a340d7223 */ /* 0x000fca000000000d */
[----:B------:R-:W-:-:S05]  /*38f0*/  F2FP.TF32.F32.PACK_B R13, R13 ;  /* 0x0000000dff0d723e */ /* 0x000fca00024050ff */
[----:B------:R0:W-:Y:S01]  /*3900*/  @P2 STG.E desc[UR36][R2.64+0xe0], R13 ;  /* 0x0000e00d02002986 */ /* 0x0001e2000c101924 */
[----:B------:R-:W-:Y:S05]  /*3910*/  @!P3 BRA `(.L_x_93) ;  /* 0x000000000004b947 */ /* 0x000fea0003800000 */
[----:B------:R0:W5:Y:S02]  /*3920*/  LDG.E.LTC128B R19, desc[UR36][R4.64+0xe4] ;  /* 0x0000e42404137981 */ /* 0x000164000c1e1920 */
.L_x_93:
[----:B------:R-:W-:Y:S05]  /*3930*/  BSYNC B1 ;  /* 0x0000000000017941 */ /* 0x000fea0003800000 */
.L_x_92:
[----:B0----5:R-:W-:Y:S01]  /*3940*/  LOP3.LUT R2, R19, 0xffffe000, RZ, 0xc0, !PT ;  /* 0xffffe00013027812 */ /* 0x021fe200078ec0ff */
        /* <DEDUP_REMOVED lines=8> */
.L_x_95:
[----:B------:R-:W-:Y:S05]  /*39d0*/  BSYNC B1 ;  /* 0x0000000000017941 */ /* 0x000fea0003800000 */
.L_x_94:
[----:B-----5:R-:W-:Y:S01]  /*39e0*/  LOP3.LUT R2, R19, 0xffffe000, RZ, 0xc0, !PT ;  /* 0xffffe00013027812 */ /* 0x020fe200078ec0ff */
[----:B------:R-:W-:Y:S01]  /*39f0*/  BSSY B1, `(.L_x_96) ;  /* 0x000000a000017945 */ /* 0x000fe20003800000 */
[----:B------:R-:W-:-:S03]  /*3a00*/  ISETP.GT.AND P0, PT, R0, 0x8, P0 ;  /* 0x000000080000780c */ /* 0x000fc60000704270 */
[----:B------:R-:W-:Y:S01]  /*3a10*/  FMUL R3, R2, R59 ;  /* 0x0000003b02037220 */ /* 0x000fe20000400000 */
[----:B------:R-:W-:-:S03]  /*3a20*/  @P1 IMAD.MOV.U32 R2, RZ, RZ, R10 ;  /* 0x000000ffff021224 */ /* 0x000fc600078e000a */
[----:B-1----:R-:W-:Y:S01]  /*3a30*/  FFMA R5, R54, R58, R3 ;  /* 0x0000003a36057223 */ /* 0x002fe20000000003 */
[----:B------:R-:W-:-:S04]  /*3a40*/  @P1 IMAD.MOV.U32 R3, RZ, RZ, R11 ;  /* 0x000000ffff031224 */ /* 0x000fc800078e000b */
[----:B------:R-:W-:-:S05]  /*3a50*/  F2FP.TF32.F32.PACK_B R5, R5 ;  /* 0x00000005ff05723e */ /* 0x000fca00024050ff */
[----:B------:R1:W-:Y:S01]  /*3a60*/  @P1 STG.E desc[UR36][R2.64+0xe0], R5 ;  /* 0x0000e00502001986 */ /* 0x0003e2000c101924 */
[----:B------:R-:W-:Y:S05]  /*3a70*/  @!P0 BRA `(.L_x_97) ;  /* 0x0000000000048947 */ /* 0x000fea0003800000 */
[----:B------:R0:W5:Y:S02]  /*3a80*/  LDG.E.LTC128B R19, desc[UR36][R8.64+0xe4] ;  /* 0x0000e42408137981 */ /* 0x000164000c1e1920 */
.L_x_97:
[----:B------:R-:W-:Y:S05]  /*3a90*/  BSYNC B1 ;  /* 0x0000000000017941 */ /* 0x000fea0003800000 */
.L_x_96:
[----:B------:R-:W-:Y:S05]  /*3aa0*/  @!P0 BRA `(.L_x_98) ;  /* 0x0000000800a88947 */ /* 0x000fea0003800000 */
[----:B-----5:R-:W-:-:S05]  /*3ab0*/  LOP3.LUT R0, R19, 0xffffe000, RZ, 0xc0, !PT ;  /* 0xffffe00013007812 */ /* 0x020fca00078ec0ff */
[----:B------:R-:W-:-:S04]  /*3ac0*/  FMUL R0, R0, R59 ;  /* 0x0000003b00007220 */ /* 0x000fc80000400000 */
[----:B------:R-:W-:-:S05]  /*3ad0*/  FFMA R55, R55, R58, R0 ;  /* 0x0000003a37377223 */ /* 0x000fca0000000000 */
[----:B------:R-:W-:-:S05]  /*3ae0*/  F2FP.TF32.F32.PACK_B R55, R55 ;  /* 0x00000037ff37723e */ /* 0x000fca00024050ff */
[----:B------:R0:W-:Y:S01]  /*3af0*/  STG.E desc[UR36][R10.64+0xe4], R55 ;  /* 0x0000e4370a007986 */ /* 0x0001e2000c101924 */
[----:B------:R-:W-:Y:S05]  /*3b00*/  BRA `(.L_x_98) ;  /* 0x0000000800907947 */ /* 0x000fea0003800000 */
.L_x_37:
[----:B------:R-:W-:Y:S01]  /*3b10*/  ISETP.GT.AND P3, PT, R3, 0x1, PT ;  /* 0x000000010300780c */ /* 0x000fe20003f64270 */
[----:B------:R-:W-:Y:S01]  /*3b20*/  ULDC.64 UR4, c[0x0][0x5c0] ;  /* 0x0001700000047ab9 */ /* 0x000fe20000000a00 */
[-C--:B------:R-:W-:Y:S01]  /*3b30*/  FMUL R9, R24, R58.reuse ;  /* 0x0000003a18097220 */ /* 0x080fe20000400000 */
[----:B------:R-:W-:Y:S01]  /*3b40*/  LEA R4, P4, R70, UR4, 0x2 ;  /* 0x0000000446047c11 */ /* 0x000fe2000f8810ff */
[-C--:B------:R-:W-:Y:S01]  /*3b50*/  FMUL R25, R25, R58.reuse ;  /* 0x0000003a19197220 */ /* 0x080fe20000400000 */
[----:B------:R-:W-:Y:S01]  /*3b60*/  ISETP.GT.AND P0, PT, R0, RZ, P3 ;  /* 0x000000ff0000720c */ /* 0x000fe20001f04270 */
[-C--:B------:R-:W-:Y:S01]  /*3b70*/  FMUL R11, R26, R58.reuse ;  /* 0x0000003a1a0b7220 */ /* 0x080fe20000400000 */
[----:B------:R-:W-:Y:S01]  /*3b80*/  LEA.HI.X R5, R70, UR5, R7, 0x2, P4 ;  /* 0x0000000546057c11 */ /* 0x000fe2000a0f1407 */
[-C--:B------:R-:W-:Y:S01]  /*3b90*/  FMUL R27, R27, R58.reuse ;  /* 0x0000003a1b1b7220 */ /* 0x080fe20000400000 */
[----:B------:R-:W-:Y:S01]  /*3ba0*/  F2FP.TF32.F32.PACK_B R9, R9 ;  /* 0x00000009ff09723e */ /* 0x000fe200024050ff */
[-C--:B------:R-:W-:Y:S01]  /*3bb0*/  FMUL R29, R29, R58.reuse ;  /* 0x0000003a1d1d7220 */ /* 0x080fe20000400000 */
[----:B------:R-:W-:Y:S01]  /*3bc0*/  F2FP.TF32.F32.PACK_B R25, R25 ;  /* 0x00000019ff19723e */ /* 0x000fe200024050ff */
[----:B------:R-:W-:Y:S01]  /*3bd0*/  FMUL R31, R31, R58 ;  /* 0x0000003a1f1f7220 */ /* 0x000fe20000400000 */
[C---:B------:R-:W-:Y:S01]  /*3be0*/  SHF.L.U64.HI R77, R76.reuse, 0x5, R77 ;  /* 0x000000054c4d7819 */ /* 0x040fe2000001024d */
[----:B------:R1:W-:Y:S01]  /*3bf0*/  @P2 STG.E desc[UR36][R4.64], R9 ;  /* 0x0000000904002986 */ /* 0x0003e2000c101924 */
[----:B------:R-:W-:Y:S01]  /*3c00*/  LEA R6, P4, R76, R4, 0x5 ;  /* 0x000000044c067211 */ /* 0x000fe200078828ff */
[-C--:B0-----:R-:W-:Y:S01]  /*3c10*/  FMUL R13, R32, R58.reuse ;  /* 0x0000003a200d7220 */ /* 0x081fe20000400000 */
[C---:B------:R-:W-:Y:S01]  /*3c20*/  ISETP.GT.AND P1, PT, R0.reuse, 0x8, P1 ;  /* 0x000000080000780c */ /* 0x040fe20000f24270 */
[----:B------:R-:W-:Y:S01]  /*3c30*/  @P0 STG.E desc[UR36][R4.64+0x4], R25 ;  /* 0x0000041904000986 */ /* 0x000fe2000c101924 */
[----:B------:R-:W-:Y:S01]  /*3c40*/  ISETP.GT.AND P2, PT, R3, 0x8, PT ;  /* 0x000000080300780c */ /* 0x000fe20003f44270 */
[----:B------:R-:W-:Y:S01]  /*3c50*/  IMAD.X R7, R77, 0x1, R5, P4 ;  /* 0x000000014d077824 */ /* 0x000fe200020e0605 */
[C---:B------:R-:W-:Y:S01]  /*3c60*/  ISETP.GT.AND P3, PT, R0.reuse, 0x8, P3 ;  /* 0x000000080000780c */ /* 0x040fe20001f64270 */
[-C--:B------:R-:W-:Y:S01]  /*3c70*/  FMUL R33, R33, R58.reuse ;  /* 0x0000003a21217220 */ /* 0x080fe20000400000 */
[----:B------:R-:W-:Y:S01]  /*3c80*/  ISETP.GT.AND P0, PT, R3, 0x9, PT ;  /* 0x000000090300780c */ /* 0x000fe20003f04270 */
[-C--:B------:R-:W-:Y:S01]  /*3c90*/  FMUL R35, R35, R58.reuse ;  /* 0x0000003a23237220 */ /* 0x080fe20000400000 */
[----:B------:R-:W-:Y:S01]  /*3ca0*/  ISETP.GT.AND P5, PT, R0, RZ, P2 ;  /* 0x000000ff0000720c */ /* 0x000fe200017a4270 */
[-C--:B-1----:R-:W-:Y:S01]  /*3cb0*/  FMUL R9, R28, R58.reuse ;  /* 0x0000003a1c097220 */ /* 0x082fe20000400000 */
[C---:B------:R-:W-:Y:S01]  /*3cc0*/  ISETP.GT.AND P4, PT, R0.reuse, RZ, P0 ;  /* 0x000000ff0000720c */ /* 0x040fe20000784270 */
[-C--:B------:R-:W-:Y:S01]  /*3cd0*/  FMUL R37, R37, R58.reuse ;  /* 0x0000003a25257220 */ /* 0x080fe20000400000 */
[----:B------:R-:W-:Y:S01]  /*3ce0*/  F2FP.TF32.F32.PACK_B R11, R11 ;  /* 0x0000000bff0b723e */ /* 0x000fe200024050ff */
[-C--:B------:R-:W-:Y:S01]  /*3cf0*/  FMUL R39, R39, R58.reuse ;  /* 0x0000003a27277220 */ /* 0x080fe20000400000 */
[----:B------:R-:W-:Y:S01]  /*3d00*/  F2FP.TF32.F32.PACK_B R27, R27 ;  /* 0x0000001bff1b723e */ /* 0x000fe200024050ff */
[-C--:B------:R-:W-:Y:S01]  /*3d10*/  FMUL R41, R41, R58.reuse ;  /* 0x0000003a29297220 */ /* 0x080fe20000400000 */
[----:B------:R-:W-:Y:S01]  /*3d20*/  F2FP.TF32.F32.PACK_B R9, R9 ;  /* 0x00000009ff09723e */ /* 0x000fe200024050ff */
[----:B------:R0:W-:Y:S01]  /*3d30*/  @P1 STG.E desc[UR36][R6.64], R11 ;  /* 0x0000000b06001986 */ /* 0x0001e2000c101924 */
[----:B------:R-:W-:Y:S01]  /*3d40*/  F2FP.TF32.F32.PACK_B R29, R29 ;  /* 0x0000001dff1d723e */ /* 0x000fe200024050ff */
[-C--:B------:R-:W-:Y:S01]  /*3d50*/  FMUL R43, R43, R58.reuse ;  /* 0x0000003a2b2b7220 */ /* 0x080fe20000400000 */
[C---:B------:R-:W-:Y:S01]  /*3d60*/  ISETP.GT.AND P1, PT, R3.reuse, 0x10, PT ;  /* 0x000000100300780c */ /* 0x040fe20003f24270 */
[----:B------:R-:W-:Y:S01]  /*3d70*/  @P3 STG.E desc[UR36][R6.64+0x4], R27 ;  /* 0x0000041b06003986 */ /* 0x000fe2000c101924 */
[----:B------:R-:W-:Y:S01]  /*3d80*/  ISETP.GT.AND P3, PT, R3, 0x11, PT ;  /* 0x000000110300780c */ /* 0x000fe20003f64270 */
[-C--:B------:R-:W-:Y:S01]  /*3d90*/  FMUL R45, R45, R58.reuse ;  /* 0x0000003a2d2d7220 */ /* 0x080fe20000400000 */
[C---:B------:R-:W-:Y:S01]  /*3da0*/  ISETP.GT.AND P2, PT, R0.reuse, 0x8, P2 ;  /* 0x000000080000780c */ /* 0x040fe20001744270 */
[----:B------:R1:W-:Y:S01]  /*3db0*/  @P5 STG.E desc[UR36][R4.64+0x20], R9 ;  /* 0x0000200904005986 */ /* 0x0003e2000c101924 */
[C---:B------:R-:W-:Y:S01]  /*3dc0*/  ISETP.GT.AND P0, PT, R0.reuse, 0x8, P0 ;  /* 0x000000080000780c */ /* 0x040fe20000704270 */
[-C--:B------:R-:W-:Y:S01]  /*3dd0*/  FMUL R47, R47, R58.reuse ;  /* 0x0000003a2f2f7220 */ /* 0x080fe20000400000 */
[----:B------:R-:W-:Y:S01]  /*3de0*/  ISETP.GT.AND P5, PT, R0, RZ, P1 ;  /* 0x000000ff0000720c */ /* 0x000fe20000fa4270 */
[----:B------:R-:W-:Y:S01]  /*3df0*/  @P4 STG.E desc[UR36][R4.64+0x24], R29 ;  /* 0x0000241d04004986 */ /* 0x000fe2000c101924 */
[-C--:B0-----:R-:W-:Y:S01]  /*3e00*/  FMUL R11, R30, R58.reuse ;  /* 0x0000003a1e0b7220 */ /* 0x081fe20000400000 */
[----:B------:R-:W-:Y:S01]  /*3e10*/  ISETP.GT.AND P4, PT, R0, RZ, P3 ;  /* 0x000000ff0000720c */ /* 0x000fe20001f84270 */
[-C--:B------:R-:W-:Y:S01]  /*3e20*/  FMUL R49, R49, R58.reuse ;  /* 0x0000003a31317220 */ /* 0x080fe20000400000 */
[----:B------:R-:W-:Y:S01]  /*3e30*/  F2FP.TF32.F32.PACK_B R31, R31 ;  /* 0x0000001fff1f723e */ /* 0x000fe200024050ff */
[-C--:B------:R-:W-:Y:S01]  /*3e40*/  FMUL R51, R51, R58.reuse ;  /* 0x0000003a33337220 */ /* 0x080fe20000400000 */
[----:B------:R-:W-:Y:S01]  /*3e50*/  F2FP.TF32.F32.PACK_B R11, R11 ;  /* 0x0000000bff0b723e */ /* 0x000fe200024050ff */
[-C--:B------:R-:W-:Y:S01]  /*3e60*/  FMUL R15, R52, R58.reuse ;  /* 0x0000003a340f7220 */ /* 0x080fe20000400000 */
[----:B------:R-:W-:Y:S01]  /*3e70*/  F2FP.TF32.F32.PACK_B R13, R13 ;  /* 0x0000000dff0d723e */ /* 0x000fe200024050ff */
[-C--:B-1----:R-:W-:Y:S01]  /*3e80*/  FMUL R9, R34, R58.reuse ;  /* 0x0000003a22097220 */ /* 0x082fe20000400000 */
[----:B------:R-:W-:Y:S01]  /*3e90*/  F2FP.TF32.F32.PACK_B R33, R33 ;  /* 0x00000021ff21723e */ /* 0x000fe200024050ff */
[----:B------:R0:W-:Y:S01]  /*3ea0*/  @P2 STG.E desc[UR36][R6.64+0x20], R11 ;  /* 0x0000200b06002986 */ /* 0x0001e2000c101924 */
[C---:B------:R-:W-:Y:S01]  /*3eb0*/  ISETP.GT.AND P1, PT, R0.reuse, 0x8, P1 ;  /* 0x000000080000780c */ /* 0x040fe20000f24270 */
[-C--:B------:R-:W-:Y:S01]  /*3ec0*/  FMUL R53, R53, R58.reuse ;  /* 0x0000003a35357220 */ /* 0x080fe20000400000 */
[C---:B------:R-:W-:Y:S01]  /*3ed0*/  ISETP.GT.AND P2, PT, R3.reuse, 0x19, PT ;  /* 0x000000190300780c */ /* 0x040fe20003f44270 */
[----:B------:R-:W-:Y:S01]  /*3ee0*/  @P0 STG.E desc[UR36][R6.64+0x24], R31 ;  /* 0x0000241f06000986 */ /* 0x000fe2000c101924 */
[----:B------:R-:W-:Y:S01]  /*3ef0*/  ISETP.GT.AND P0, PT, R3, 0x18, PT ;  /* 0x000000180300780c */ /* 0x000fe20003f04270 */
[----:B------:R-:W-:Y:S01]  /*3f00*/  FMUL R55, R55, R58 ;  /* 0x0000003a37377220 */ /* 0x000fe20000400000 */
[----:B------:R-:W-:Y:S01]  /*3f10*/  F2FP.TF32.F32.PACK_B R9, R9 ;  /* 0x00000009ff09723e */ /* 0x000fe200024050ff */
[----:B------:R1:W-:Y:S01]  /*3f20*/  @P5 STG.E desc[UR36][R4.64+0x40], R13 ;  /* 0x0000400d04005986 */ /* 0x0003e2000c101924 */
[----:B------:R-:W-:-:S02]  /*3f30*/  ISETP.GT.AND P5, PT, R0, RZ, P0 ;  /* 0x000000ff0000720c */ /* 0x000fc400007a4270 */
[----:B------:R-:W-:Y:S01]  /*3f40*/  F2FP.TF32.F32.PACK_B R35, R35 ;  /* 0x00000023ff23723e */ /* 0x000fe200024050ff */
[----:B------:R-:W-:Y:S01]  /*3f50*/  @P4 STG.E desc[UR36][R4.64+0x44], R33 ;  /* 0x0000442104004986 */ /* 0x000fe2000c101924 */
[----:B------:R-:W-:Y:S01]  /*3f60*/  ISETP.GT.AND P4, PT, R0, 0x8, P3 ;  /* 0x000000080000780c */ /* 0x000fe20001f84270 */
[-C--:B0-----:R-:W-:Y:S01]  /*3f70*/  FMUL R11, R36, R58.reuse ;  /* 0x0000003a240b7220 */ /* 0x081fe20000400000 */
[----:B------:R-:W-:Y:S01]  /*3f80*/  ISETP.GT.AND P3, PT, R0, RZ, P2 ;  /* 0x000000ff0000720c */ /* 0x000fe20001764270 */
[----:B------:R0:W-:Y:S01]  /*3f90*/  @P1 STG.E desc[UR36][R6.64+0x40], R9 ;  /* 0x0000400906001986 */ /* 0x0001e2000c101924 */
[----:B------:R-:W-:Y:S02]  /*3fa0*/  F2FP.TF32.F32.PACK_B R37, R37 ;  /* 0x00000025ff25723e */ /* 0x000fe400024050ff */
[----:B------:R-:W-:Y:S01]  /*3fb0*/  F2FP.TF32.F32.PACK_B R11, R11 ;  /* 0x0000000bff0b723e */ /* 0x000fe200024050ff */
[----:B-1----:R-:W-:Y:S01]  /*3fc0*/  FMUL R13, R40, R58 ;  /* 0x0000003a280d7220 */ /* 0x002fe20000400000 */
[----:B------:R-:W-:-:S02]  /*3fd0*/  ISETP.GT.AND P1, PT, R3, 0x20, PT ;  /* 0x000000200300780c */ /* 0x000fc40003f24270 */
[C---:B------:R-:W-:Y:S02]  /*3fe0*/  ISETP.GT.AND P0, PT, R0.reuse, 0x8, P0 ;  /* 0x000000080000780c */ /* 0x040fe40000704270 */
[----:B------:R-:W-:Y:S01]  /*3ff0*/  F2FP.TF32.F32.PACK_B R39, R39 ;  /* 0x00000027ff27723e */ /* 0x000fe200024050ff */
[----:B------:R-:W-:Y:S01]  /*4000*/  @P4 STG.E desc[UR36][R6.64+0x44], R35 ;  /* 0x0000442306004986 */ /* 0x000fe2000c101924 */
[----:B------:R-:W-:Y:S01]  /*4010*/  ISETP.GT.AND P4, PT, R0, 0x8, P2 ;  /* 0x000000080000780c */ /* 0x000fe20001784270 */
[----:B0-----:R-:W-:Y:S01]  /*4020*/  FMUL R9, R38, R58 ;  /* 0x0000003a26097220 */ /* 0x001fe20000400000 */
[----:B------:R-:W-:Y:S01]  /*4030*/  ISETP.GT.AND P2, PT, R3, 0x21, PT ;  /* 0x000000210300780c */ /* 0x000fe20003f44270 */
[----:B------:R0:W-:Y:S01]  /*4040*/  @P5 STG.E desc[UR36][R4.64+0x60], R11 ;  /* 0x0000600b04005986 */ /* 0x0001e2000c101924 */
[C---:B------:R-:W-:Y:S02]  /*4050*/  ISETP.GT.AND P5, PT, R0.reuse, RZ, P1 ;  /* 0x000000ff0000720c */ /* 0x040fe40000fa4270 */
[----:B------:R-:W-:Y:S01]  /*4060*/  F2FP.TF32.F32.PACK_B R9, R9 ;  /* 0x00000009ff09723e */ /* 0x000fe200024050ff */
[----:B------:R-:W-:Y:S01]  /*4070*/  @P3 STG.E desc[UR36][R4.64+0x64], R37 ;  /* 0x0000642504003986 */ /* 0x000fe2000c101924 */
[----:B------:R-:W-:-:S02]  /*4080*/  ISETP.GT.AND P3, PT, R0, RZ, P2 ;  /* 0x000000ff0000720c */ /* 0x000fc40001764270 */
[----:B------:R-:W-:Y:S01]  /*4090*/  F2FP.TF32.F32.PACK_B R13, R13 ;  /* 0x0000000dff0d723e */ /* 0x000fe200024050ff */
[----:B------:R1:W-:Y:S01]  /*40a0*/  @P0 STG.E desc[UR36][R6.64+0x60], R9 ;  /* 0x0000600906000986 */ /* 0x0003e2000c101924 */
[----:B------:R-:W-:Y:S02]  /*40b0*/  F2FP.TF32.F32.PACK_B R41, R41 ;  /* 0x00000029ff29723e */ /* 0x000fe400024050ff */
[----:B------:R-:W-:Y:S01]  /*40c0*/  ISETP.GT.AND P1, PT, R0, 0x8, P1 ;  /* 0x000000080000780c */ /* 0x000fe20000f24270 */
[----:B------:R-:W-:Y:S01]  /*40d0*/  @P4 STG.E desc[UR36][R6.64+0x64], R39 ;  /* 0x0000642706004986 */ /* 0x000fe2000c101924 */
[C---:B------:R-:W-:Y:S01]  /*40e0*/  ISETP.GT.AND P4, PT, R3.reuse, 0x28, PT ;  /* 0x000000280300780c */ /* 0x040fe20003f84270 */
[----:B0-----:R-:W-:Y:S01]  /*40f0*/  FMUL R11, R44, R58 ;  /* 0x0000003a2c0b7220 */ /* 0x001fe20000400000 */
[----:B------:R-:W-:Y:S01]  /*4100*/  F2FP.TF32.F32.PACK_B R43, R43 ;  /* 0x0000002bff2b723e */ /* 0x000fe200024050ff */
[----:B------:R0:W-:Y:S01]  /*4110*/  @P5 STG.E desc[UR36][R4.64+0x80], R13 ;  /* 0x0000800d04005986 */ /* 0x0001e2000c101924 */
[----:B------:R-:W-:-:S02]  /*4120*/  ISETP.GT.AND P5, PT, R3, 0x29, PT ;  /* 0x000000290300780c */ /* 0x000fc40003fa4270 */
[----:B------:R-:W-:Y:S01]  /*4130*/  F2FP.TF32.F32.PACK_B R11, R11 ;  /* 0x0000000bff0b723e */ /* 0x000fe200024050ff */
[----:B------:R-:W-:Y:S01]  /*4140*/  @P3 STG.E desc[UR36][R4.64+0x84], R41 ;  /* 0x0000842904003986 */ /* 0x000fe2000c101924 */
[----:B------:R-:W-:Y:S01]  /*4150*/  ISETP.GT.AND P3, PT, R0, 0x8, P2 ;  /* 0x000000080000780c */ /* 0x000fe20001764270 */
[-C--:B-1----:R-:W-:Y:S01]  /*4160*/  FMUL R9, R42, R58.reuse ;  /* 0x0000003a2a097220 */ /* 0x082fe20000400000 */
[C---:B------:R-:W-:Y:S02]  /*4170*/  ISETP.GT.AND P2, PT, R0.reuse, RZ, P4 ;  /* 0x000000ff0000720c */ /* 0x040fe40002744270 */
[C---:B------:R-:W-:Y:S02]  /*4180*/  ISETP.GT.AND P0, PT, R0.reuse, RZ, P5 ;  /* 0x000000ff0000720c */ /* 0x040fe40002f04270 */
[----:B------:R-:W-:Y:S01]  /*4190*/  ISETP.GT.AND P4, PT, R0, 0x8, P4 ;  /* 0x000000080000780c */ /* 0x000fe20002784270 */
[----:B0-----:R-:W-:Y:S01]  /*41a0*/  FMUL R13, R46, R58 ;  /* 0x0000003a2e0d7220 */ /* 0x001fe20000400000 */
[----:B------:R-:W-:-:S02]  /*41b0*/  F2FP.TF32.F32.PACK_B R9, R9 ;  /* 0x00000009ff09723e */ /* 0x000fc400024050ff */
[----:B------:R-:W-:Y:S02]  /*41c0*/  F2FP.TF32.F32.PACK_B R45, R45 ;  /* 0x0000002dff2d723e */ /* 0x000fe400024050ff */
[----:B------:R-:W-:Y:S01]  /*41d0*/  ISETP.GT.AND P5, PT, R0, 0x8, P5 ;  /* 0x000000080000780c */ /* 0x000fe20002fa4270 */
[----:B------:R0:W-:Y:S01]  /*41e0*/  @P1 STG.E desc[UR36][R6.64+0x80], R9 ;  /* 0x0000800906001986 */ /* 0x0001e2000c101924 */
[C---:B------:R-:W-:Y:S02]  /*41f0*/  ISETP.GT.AND P1, PT, R3.reuse, 0x38, PT ;  /* 0x000000380300780c */ /* 0x040fe40003f24270 */
[----:B------:R-:W-:Y:S01]  /*4200*/  F2FP.TF32.F32.PACK_B R13, R13 ;  /* 0x0000000dff0d723e */ /* 0x000fe200024050ff */
[----:B------:R-:W-:Y:S01]  /*4210*/  @P3 STG.E desc[UR36][R6.64+0x84], R43 ;  /* 0x0000842b06003986 */ /* 0x000fe2000c101924 */
[C---:B------:R-:W-:Y:S01]  /*4220*/  ISETP.GT.AND P3, PT, R3.reuse, 0x30, PT ;  /* 0x000000300300780c */ /* 0x040fe20003f64270 */
[----:B------:R-:W-:Y:S01]  /*4230*/  @P4 IMAD.MOV.U32 R2, RZ, RZ, R6 ;  /* 0x000000ffff024224 */ /* 0x000fe200078e0006 */
[----:B------:R-:W-:Y:S01]  /*4240*/  F2FP.TF32.F32.PACK_B R47, R47 ;  /* 0x0000002fff2f723e */ /* 0x000fe200024050ff */
[----:B------:R1:W-:Y:S01]  /*4250*/  @P2 STG.E desc[UR36][R4.64+0xa0], R11 ;  /* 0x0000a00b04002986 */ /* 0x0003e2000c101924 */
[----:B------:R-:W-:-:S02]  /*4260*/  ISETP.GT.AND P2, PT, R3, 0x31, PT ;  /* 0x000000310300780c */ /* 0x000fc40003f44270 */
[----:B------:R-:W-:Y:S01]  /*4270*/  F2FP.TF32.F32.PACK_B R49, R49 ;  /* 0x00000031ff31723e */ /* 0x000fe200024050ff */
[----:B------:R-:W-:Y:S01]  /*4280*/  @P0 STG.E desc[UR36][R4.64+0xa4], R45 ;  /* 0x0000a42d04000986 */ /* 0x000fe2000c101924 */
[----:B------:R-:W-:Y:S01]  /*4290*/  ISETP.GT.AND P0, PT, R3, 0x39, PT ;  /* 0x000000390300780c */ /* 0x000fe20003f04270 */
[----:B------:R-:W-:Y:S02]  /*42a0*/  @P4 IMAD.MOV.U32 R3, RZ, RZ, R7 ;  /* 0x000000ffff034224 */ /* 0x000fe400078e0007 */
[-C--:B0-----:R-:W-:Y:S01]  /*42b0*/  FMUL R9, R48, R58.reuse ;  /* 0x0000003a30097220 */ /* 0x081fe20000400000 */
[----:B------:R-:W-:Y:S02]  /*42c0*/  F2FP.TF32.F32.PACK_B R51, R51 ;  /* 0x00000033ff33723e */ /* 0x000fe400024050ff */
[----:B------:R-:W-:Y:S01]  /*42d0*/  F2FP.TF32.F32.PACK_B R15, R15 ;  /* 0x0000000fff0f723e */ /* 0x000fe200024050ff */
[----:B------:R0:W-:Y:S01]  /*42e0*/  @P4 STG.E desc[UR36][R2.64+0xa0], R13 ;  /* 0x0000a00d02004986 */ /* 0x0001e2000c101924 */
[----:B------:R-:W-:Y:S01]  /*42f0*/  ISETP.GT.AND P4, PT, R0, RZ, P3 ;  /* 0x000000ff0000720c */ /* 0x000fe20001f84270 */
[----:B-1----:R-:W-:Y:S01]  /*4300*/  FMUL R11, R50, R58 ;  /* 0x0000003a320b7220 */ /* 0x002fe20000400000 */
[----:B------:R-:W-:-:S02]  /*4310*/  ISETP.GT.AND P3, PT, R0, 0x8, P3 ;  /* 0x000000080000780c */ /* 0x000fc40001f64270 */
[----:B------:R-:W-:Y:S02]  /*4320*/  F2FP.TF32.F32.PACK_B R9, R9 ;  /* 0x00000009ff09723e */ /* 0x000fe400024050ff */
[----:B------:R-:W-:Y:S02]  /*4330*/  F2FP.TF32.F32.PACK_B R11, R11 ;  /* 0x0000000bff0b723e */ /* 0x000fe400024050ff */
[----:B------:R-:W-:Y:S02]  /*4340*/  F2FP.TF32.F32.PACK_B R53, R53 ;  /* 0x00000035ff35723e */ /* 0x000fe400024050ff */
[----:B------:R-:W-:Y:S01]  /*4350*/  F2FP.TF32.F32.PACK_B R55, R55 ;  /* 0x00000037ff37723e */ /* 0x000fe200024050ff */
[----:B0-----:R-:W-:Y:S02]  /*4360*/  @P5 IMAD.MOV.U32 R2, RZ, RZ, R6 ;  /* 0x000000ffff025224 */ /* 0x001fe400078e0006 */
[----:B------:R-:W-:Y:S01]  /*4370*/  FMUL R13, R54, R58 ;  /* 0x0000003a360d7220 */ /* 0x000fe20000400000 */
[----:B------:R-:W-:-:S04]  /*4380*/  @P5 IMAD.MOV.U32 R3, RZ, RZ, R7 ;  /* 0x000000ffff035224 */ /* 0x000fc800078e0007 */
[----:B------:R-:W-:Y:S01]  /*4390*/  F2FP.TF32.F32.PACK_B R13, R13 ;  /* 0x0000000dff0d723e */ /* 0x000fe200024050ff */
[----:B------:R0:W-:Y:S01]  /*43a0*/  @P5 STG.E desc[UR36][R2.64+0xa4], R47 ;  /* 0x0000a42f02005986 */ /* 0x0001e2000c101924 */
[C---:B------:R-:W-:Y:S02]  /*43b0*/  ISETP.GT.AND P5, PT, R0.reuse, RZ, P2 ;  /* 0x000000ff0000720c */ /* 0x040fe400017a4270 */
[----:B------:R-:W-:Y:S01]  /*43c0*/  ISETP.GT.AND P2, PT, R0, 0x8, P2 ;  /* 0x000000080000780c */ /* 0x000fe20001744270 */
[----:B0-----:R-:W-:Y:S02]  /*43d0*/  @P4 IMAD.MOV.U32 R2, RZ, RZ, R4 ;  /* 0x000000ffff024224 */ /* 0x001fe400078e0004 */
[----:B------:R-:W-:-:S05]  /*43e0*/  @P4 IMAD.MOV.U32 R3, RZ, RZ, R5 ;  /* 0x000000ffff034224 */ /* 0x000fca00078e0005 */
        /* <DEDUP_REMOVED lines=10> */
[----:B------:R0:W-:Y:S02]  /*4490*/  @P3 STG.E desc[UR36][R2.64+0xc0], R11 ;  /* 0x0000c00b02003986 */ /* 0x0001e4000c101924 */
[----:B0-----:R-:W-:Y:S02]  /*44a0*/  @P2 IMAD.MOV.U32 R2, RZ, RZ, R6 ;  /* 0x000000ffff022224 */ /* 0x001fe400078e0006 */
[----:B------:R-:W-:-:S05]  /*44b0*/  @P2 IMAD.MOV.U32 R3, RZ, RZ, R7 ;  /* 0x000000ffff032224 */ /* 0x000fca00078e0007 */
[----:B------:R0:W-:Y:S02]  /*44c0*/  @P2 STG.E desc[UR36][R2.64+0xc4], R51 ;  /* 0x0000c43302002986 */ /* 0x0001e4000c101924 */
[----:B0-----:R-:W-:Y:S02]  /*44d0*/  @P4 IMAD.MOV.U32 R2, RZ, RZ, R4 ;  /* 0x000000ffff024224 */ /* 0x001fe400078e0004 */
[----:B------:R-:W-:-:S05]  /*44e0*/  @P4 IMAD.MOV.U32 R3, RZ, RZ, R5 ;  /* 0x000000ffff034224 */ /* 0x000fca00078e0005 */
[----:B------:R0:W-:Y:S04]  /*44f0*/  @P4 STG.E desc[UR36][R2.64+0xe0], R15 ;  /* 0x0000e00f02004986 */ /* 0x0001e8000c101924 */
[----:B------:R1:W-:Y:S01]  /*4500*/  @P5 STG.E desc[UR36][R4.64+0xe4], R53 ;  /* 0x0000e43504005986 */ /* 0x0003e2000c101924 */
[----:B0-----:R-:W-:Y:S02]  /*4510*/  @P1 IMAD.MOV.U32 R2, RZ, RZ, R6 ;  /* 0x000000ffff021224 */ /* 0x001fe400078e0006 */
[----:B------:R-:W-:-:S05]  /*4520*/  @P1 IMAD.MOV.U32 R3, RZ, RZ, R7 ;  /* 0x000000ffff031224 */ /* 0x000fca00078e0007 */
[----:B------:R1:W-:Y:S04]  /*4530*/  @P1 STG.E desc[UR36][R2.64+0xe0], R13 ;  /* 0x0000e00d02001986 */ /* 0x0003e8000c101924 */
[----:B------:R1:W-:Y:S02]  /*4540*/  @P0 STG.E desc[UR36][R6.64+0xe4], R55 ;  /* 0x0000e43706000986 */ /* 0x0003e4000c101924 */
.L_x_98:
[----:B------:R-:W-:Y:S05]  /*4550*/  BSYNC B0 ;  /* 0x0000000000007941 */ /* 0x000fea0003800000 */
.L_x_36:
[----:B-1----:R-:W2:Y:S01]  /*4560*/  LDL.64 R2, [R1] ;  /* 0x0000000001027983 */ /* 0x002ea20000100a00 */
[----:B------:R-:W-:Y:S01]  /*4570*/  ULDC.64 UR4, c[0x0][0x650] ;  /* 0x0001940000047ab9 */ /* 0x000fe20000000a00 */
[----:B------:R1:W-:Y:S01]  /*4580*/  SYNCS.ARRIVE.TRANS64.A1T0 RZ, [R66+UR47], RZ ;  /* 0x000000ff42ff79a7 */ /* 0x0003e2000810002f */
[----:B------:R-:W-:Y:S01]  /*4590*/  PRMT R0, RZ, 0x7610, R0 ;  /* 0x00007610ff007816 */ /* 0x000fe20000000000 */
[----:B-----5:R-:W-:Y:S02]  /*45a0*/  IMAD.MOV.U32 R19, RZ, RZ, -0x1 ;  /* 0xffffffffff137424 */ /* 0x020fe400078e00ff */
[----:B------:R-:W-:Y:S01]  /*45b0*/  IMAD.MOV.U32 R22, RZ, RZ, -0x1 ;  /* 0xffffffffff167424 */ /* 0x000fe200078e00ff */
[----:B--2---:R-:W-:-:S04]  /*45c0*/  LEA R18, P0, R2, R18, 0x1 ;  /* 0x0000001202127211 */ /* 0x004fc800078008ff */
[----:B------:R-:W-:Y:S01]  /*45d0*/  LEA.HI.X R17, R2, R17, R23, 0x1, P0 ;  /* 0x0000001102117211 */ /* 0x000fe200000f0c17 */
[----:B------:R-:W-:Y:S01]  /*45e0*/  IMAD.MOV.U32 R2, RZ, RZ, -0x1 ;  /* 0xffffffffff027424 */ /* 0x000fe200078e00ff */
[----:B------:R-:W-:-:S04]  /*45f0*/  ISETP.GE.U32.AND P0, PT, R18, UR4, PT ;  /* 0x0000000412007c0c */ /* 0x000fc8000bf06070 */
[----:B------:R-:W-:-:S13]  /*4600*/  ISETP.GE.U32.AND.EX P0, PT, R17, UR5, PT, P0 ;  /* 0x0000000511007c0c */ /* 0x000fda000bf06100 */
[----:B-1----:R-:W-:Y:S05]  /*4610*/  @P0 BRA `(.L_x_99) ;  /* 0x0000000400700947 */ /* 0x002fea0003800000 */
[----:B0---4-:R-:W0:Y:S01]  /*4620*/  S2R R10, SR_CTAID.X ;  /* 0x00000000000a7919 */ /* 0x011e220000002500 */
[----:B---3--:R-:W1:Y:S01]  /*4630*/  LDC.64 R8, c[0x0][0x628] ;  /* 0x00018a00ff087b82 */ /* 0x008e620000000a00 */
[----:B------:R-:W-:Y:S01]  /*4640*/  ULDC UR4, c[0x0][0x150] ;  /* 0x0000540000047ab9 */ /* 0x000fe20000000800 */
[----:B------:R-:W-:Y:S01]  /*4650*/  IMAD.MOV.U32 R6, RZ, RZ, R18 ;  /* 0x000000ffff067224 */ /* 0x000fe200078e0012 */
[----:B------:R-:W2:Y:S01]  /*4660*/  S2R R20, SR_CTAID.Y ;  /* 0x0000000000147919 */ /* 0x000ea20000002600 */
[----:B------:R-:W-:-:S04]  /*4670*/  IMAD.MOV.U32 R7, RZ, RZ, R17 ;  /* 0x000000ffff077224 */ /* 0x000fc800078e0011 */
[----:B------:R-:W3:Y:S08]  /*4680*/  LDC R15, c[0x0][0x144] ;  /* 0x00005100ff0f7b82 */ /* 0x000ef00000000800 */
[----:B------:R-:W4:Y:S08]  /*4690*/  LDC R0, c[0x0][0x630] ;  /* 0x00018c00ff007b82 */ /* 0x000f300000000800 */
[----:B------:R-:W2:Y:S01]  /*46a0*/  LDC.64 R12, c[0x0][0x620] ;  /* 0x00018800ff0c7b82 */ /* 0x000ea20000000a00 */
[----:B-1----:R-:W-:-:S04]  /*46b0*/  ISETP.NE.U32.AND P0, PT, R8, RZ, PT ;  /* 0x000000ff0800720c */ /* 0x002fc80003f05070 */
[----:B------:R-:W-:Y:S02]  /*46c0*/  ISETP.NE.AND.EX P0, PT, R9, RZ, PT, P0 ;  /* 0x000000ff0900720c */ /* 0x000fe40003f05300 */
[----:B0-----:R-:W-:-:S05]  /*46d0*/  I2FP.F32.U32 R2, R10 ;  /* 0x0000000a00027245 */ /* 0x001fca0000201000 */
[----:B------:R-:W-:-:S04]  /*46e0*/  FMUL R2, R2, UR4 ;  /* 0x0000000402027c20 */ /* 0x000fc80008400000 */
[----:B------:R0:W1:Y:S02]  /*46f0*/  F2I.U32.TRUNC.NTZ R14, R2 ;  /* 0x00000002000e7305 */ /* 0x000064000020f000 */
[----:B---34-:R-:W-:Y:S05]  /*4700*/  @!P0 BRA `(.L_x_100) ;  /* 0x0000000000288947 */ /* 0x018fea0003800000 */
[----:B------:R-:W3:Y:S02]  /*4710*/  LDC R3, c[0x0][0x634] ;  /* 0x00018d00ff037b82 */ /* 0x000ee40000000800 */
[----:B---3--:R-:W-:-:S05]  /*4720*/  IADD3 R7, P0, R18, R3, RZ ;  /* 0x0000000312077210 */ /* 0x008fca0007f1e0ff */
[----:B------:R-:W-:-:S04]  /*4730*/  IMAD.X R11, RZ, RZ, R17, P0 ;  /* 0x000000ffff0b7224 */ /* 0x000fc800000e0611 */
[----:B0-----:R-:W-:-:S04]  /*4740*/  IMAD.WIDE.U32 R2, R11, R8, RZ ;  /* 0x000000080b027225 */ /* 0x001fc800078e00ff */
[----:B------:R-:W-:-:S04]  /*4750*/  IMAD.WIDE.U32 R4, P0, R7, R9, R2 ;  /* 0x0000000907047225 */ /* 0x000fc80007800002 */
[----:B------:R-:W-:-:S04]  /*4760*/  IMAD.WIDE.U32 R2, R7, R8, RZ ;  /* 0x0000000807027225 */ /* 0x000fc800078e00ff */
[----:B------:R-:W-:Y:S01]  /*4770*/  IMAD.X R7, RZ, RZ, RZ, P0 ;  /* 0x000000ffff077224 */ /* 0x000fe200000e06ff */
[----:B------:R-:W-:Y:S01]  /*4780*/  IADD3 RZ, P0, R3, R4, RZ ;  /* 0x0000000403ff7210 */ /* 0x000fe20007f1e0ff */
[----:B------:R-:W-:-:S04]  /*4790*/  IMAD.MOV.U32 R6, RZ, RZ, R5 ;  /* 0x000000ffff067224 */ /* 0x000fc800078e0005 */
[----:B------:R-:W-:-:S08]  /*47a0*/  IMAD.WIDE.U32.X R6, R11, R9, R6, P0 ;  /* 0x000000090b067225 */ /* 0x000fd000000e0406 */
.L_x_100:
[----:B------:R-:W3:Y:S01]  /*47b0*/  LDC.64 R26, c[0x0][0x640] ;  /* 0x00019000ff1a7b82 */ /* 0x000ee20000000a00 */
[-C--:B------:R-:W-:Y:S01]  /*47c0*/  SHF.R.U64 R11, R6, R0.reuse, R7 ;  /* 0x00000000060b7219 */ /* 0x080fe20000001207 */
[----:B------:R-:W-:Y:S01]  /*47d0*/  IMAD.MOV.U32 R19, RZ, RZ, R17 ;  /* 0x000000ffff137224 */ /* 0x000fe200078e0011 */
[----:B------:R-:W-:Y:S01]  /*47e0*/  SHF.R.U32.HI R0, RZ, R0, R7 ;  /* 0x00000000ff007219 */ /* 0x000fe20000011607 */
[----:B-1----:R-:W-:Y:S01]  /*47f0*/  IMAD.MOV R14, RZ, RZ, -R14 ;  /* 0x000000ffff0e7224 */ /* 0x002fe200078e0a0e */
[----:B------:R-:W-:Y:S01]  /*4800*/  IADD3 R5, P0, RZ, -R11, RZ ;  /* 0x8000000bff057210 */ /* 0x000fe20007f1e0ff */
[----:B------:R-:W-:Y:S01]  /*4810*/  ULDC UR4, c[0x0][0x154] ;  /* 0x0000550000047ab9 */ /* 0x000fe20000000800 */
[----:B------:R-:W-:Y:S01]  /*4820*/  IMAD.MOV.U32 R7, RZ, RZ, 0x1 ;  /* 0x00000001ff077424 */ /* 0x000fe200078e00ff */
[----:B------:R-:W1:Y:S01]  /*4830*/  LDC R4, c[0x0][0x618] ;  /* 0x00018600ff047b82 */ /* 0x000e620000000800 */
[----:B------:R-:W-:Y:S02]  /*4840*/  IMAD R22, R15, R14, R10 ;  /* 0x0000000e0f167224 */ /* 0x000fe400078e020a */
[----:B------:R-:W-:-:S04]  /*4850*/  IMAD.X R3, RZ, RZ, ~R0, P0 ;  /* 0x000000ffff037224 */ /* 0x000fc800000e0e00 */
[-C--:B--2---:R-:W-:Y:S01]  /*4860*/  IMAD R0, R3, R12.reuse, RZ ;  /* 0x0000000c03007224 */ /* 0x084fe200078e02ff */
[----:B------:R-:W2:Y:S01]  /*4870*/  LDC R6, c[0x0][0x608] ;  /* 0x00018200ff067b82 */ /* 0x000ea20000000800 */
[----:B0-----:R-:W-:-:S04]  /*4880*/  IMAD.WIDE.U32 R2, R5, R12, R18 ;  /* 0x0000000c05027225 */ /* 0x001fc800078e0012 */
[----:B------:R-:W-:Y:S01]  /*4890*/  IMAD R5, R5, R13, R0 ;  /* 0x0000000d05057224 */ /* 0x000fe200078e0200 */
[----:B------:R-:W-:Y:S02]  /*48a0*/  I2FP.F32.U32 R0, R20 ;  /* 0x0000001400007245 */ /* 0x000fe40000201000 */
[----:B------:R-:W0:Y:S01]  /*48b0*/  LDC R24, c[0x0][0x658] ;  /* 0x00019600ff187b82 */ /* 0x000e220000000800 */
[----:B------:R-:W-:Y:S01]  /*48c0*/  IMAD.IADD R3, R3, 0x1, R5 ;  /* 0x0000000103037824 */ /* 0x000fe200078e0205 */
[----:B---3--:R-:W-:Y:S01]  /*48d0*/  ISETP.NE.U32.AND P0, PT, R26, RZ, PT ;  /* 0x000000ff1a00720c */ /* 0x008fe20003f05070 */
[----:B------:R-:W-:Y:S01]  /*48e0*/  FMUL R0, R0, UR4 ;  /* 0x0000000400007c20 */ /* 0x000fe20008400000 */
[----:B------:R-:W-:Y:S02]  /*48f0*/  IMAD.MOV.U32 R5, RZ, RZ, -0x1 ;  /* 0xffffffffff057424 */ /* 0x000fe400078e00ff */
[----:B------:R-:W-:Y:S01]  /*4900*/  ISETP.NE.AND.EX P0, PT, R27, RZ, PT, P0 ;  /* 0x000000ff1b00720c */ /* 0x000fe20003f05300 */
[----:B------:R3:W4:Y:S01]  /*4910*/  F2I.U32.TRUNC.NTZ R12, R0 ;  /* 0x00000000000c7305 */ /* 0x000722000020f000 */
[----:B------:R-:W3:Y:S01]  /*4920*/  LDC R15, c[0x0][0x148] ;  /* 0x00005200ff0f7b82 */ /* 0x000ee20000000800 */
[----:B-1----:R-:W-:-:S02]  /*4930*/  SHF.R.U64 R10, R2, R4, R3 ;  /* 0x00000004020a7219 */ /* 0x002fc40000001203 */
[----:B------:R-:W-:-:S05]  /*4940*/  SHF.R.U32.HI R3, RZ, R4, R3 ;  /* 0x00000004ff037219 */ /* 0x000fca0000011603 */
[----:B------:R-:W1:Y:S01]  /*4950*/  LDC R14, c[0x0][0x600] ;  /* 0x00018000ff0e7b82 */ /* 0x000e620000000800 */
[-CC-:B--2---:R-:W-:Y:S02]  /*4960*/  SHF.R.U64 R8, R10, R6.reuse, R3.reuse ;  /* 0x000000060a087219 */ /* 0x184fe40000001203 */
[----:B------:R-:W-:-:S05]  /*4970*/  SHF.R.U32.HI R3, RZ, R6, R3 ;  /* 0x00000006ff037219 */ /* 0x000fca0000011603 */
[----:B------:R-:W2:Y:S01]  /*4980*/  LDC R21, c[0x0][0x648] ;  /* 0x00019200ff157b82 */ /* 0x000ea20000000800 */
[-CC-:B0-----:R-:W-:Y:S02]  /*4990*/  SHF.R.U64 R13, R8, R24.reuse, R3.reuse ;  /* 0x00000018080d7219 */ /* 0x181fe40000001203 */
[-C--:B------:R-:W-:Y:S02]  /*49a0*/  SHF.L.U32 R5, R5, R24.reuse, RZ ;  /* 0x0000001805057219 */ /* 0x080fe400000006ff */
[-C--:B------:R-:W-:Y:S01]  /*49b0*/  SHF.R.U32.HI R3, RZ, R24.reuse, R3 ;  /* 0x00000018ff037219 */ /* 0x080fe20000011603 */
[----:B------:R-:W-:Y:S01]  /*49c0*/  IMAD.MOV.U32 R2, RZ, RZ, R13 ;  /* 0x000000ffff027224 */ /* 0x000fe200078e000d */
[----:B------:R-:W-:Y:S01]  /*49d0*/  SHF.L.U32 R24, R7, R24, RZ ;  /* 0x0000001807187219 */ /* 0x000fe200000006ff */
[----:B------:R-:W0:Y:S01]  /*49e0*/  LDC R25, c[0x0][0x638] ;  /* 0x00018e00ff197b82 */ /* 0x000e220000000800 */
[----:B------:R-:W-:-:S07]  /*49f0*/  LOP3.LUT R19, RZ, R5, RZ, 0x33, !PT ;  /* 0x00000005ff137212 */ /* 0x000fce00078e33ff */
[----:B------:R-:W0:Y:S01]  /*4a00*/  LDC R28, c[0x0][0x610] ;  /* 0x00018400ff1c7b82 */ /* 0x000e220000000800 */
[----:B----4-:R-:W-:Y:S05]  /*4a10*/  @!P0 BRA `(.L_x_101) ;  /* 0x0000000000288947 */ /* 0x010fea0003800000 */
[----:B---3--:R-:W3:Y:S02]  /*4a20*/  LDC R0, c[0x0][0x64c] ;  /* 0x00019300ff007b82 */ /* 0x008ee40000000800 */
[----:B---3--:R-:W-:-:S05]  /*4a30*/  IADD3 R7, P0, R13, R0, RZ ;  /* 0x000000000d077210 */ /* 0x008fca0007f1e0ff */
        /* <DEDUP_REMOVED lines=8> */
.L_x_101:
[----:B------:R-:W4:Y:S01]  /*4ac0*/  LDC R4, c[0x0][0x65c] ;  /* 0x00019700ff047b82 */ /* 0x000f220000000800 */
[----:B--23--:R-:W-:Y:S01]  /*4ad0*/  SHF.R.U64 R0, R2, R21, R3 ;  /* 0x0000001502007219 */ /* 0x00cfe20000001203 */
[----:B-1----:R-:W-:Y:S01]  /*4ae0*/  VIADD R3, R14, 0xffffffff ;  /* 0xffffffff0e037836 */ /* 0x002fe20000000000 */
[----:B------:R-:W-:Y:S01]  /*4af0*/  LOP3.LUT R19, R8, R19, RZ, 0xc0, !PT ;  /* 0x0000001308137212 */ /* 0x000fe200078ec0ff */
[----:B------:R-:W-:Y:S02]  /*4b00*/  IMAD.MOV R12, RZ, RZ, -R12 ;  /* 0x000000ffff0c7224 */ /* 0x000fe400078e0a0c */
[----:B------:R-:W-:Y:S01]  /*4b10*/  IMAD.MOV R2, RZ, RZ, -R0 ;  /* 0x000000ffff027224 */ /* 0x000fe200078e0a00 */
[----:B------:R-:W-:Y:S01]  /*4b20*/  LOP3.LUT R3, R10, R3, RZ, 0xc0, !PT ;  /* 0x000000030a037212 */ /* 0x000fe200078ec0ff */
[----:B------:R-:W-:Y:S02]  /*4b30*/  IMAD R19, R24, R0, R19 ;  /* 0x0000000018137224 */ /* 0x000fe400078e0213 */
[----:B0-----:R-:W-:-:S04]  /*4b40*/  IMAD R0, R2, R25, R13 ;  /* 0x0000001902007224 */ /* 0x001fc800078e020d */
[----:B------:R-:W-:Y:S01]  /*4b50*/  IMAD R2, R0, R14, R3 ;  /* 0x0000000e00027224 */ /* 0x000fe200078e0203 */
[----:B----4-:R-:W-:Y:S01]  /*4b60*/  ISETP.NE.AND P0, PT, R4, 0x1, PT ;  /* 0x000000010400780c */ /* 0x010fe20003f05270 */
[----:B------:R-:W-:-:S05]  /*4b70*/  IMAD.MOV.U32 R4, RZ, RZ, 0x1 ;  /* 0x00000001ff047424 */ /* 0x000fca00078e00ff */
[----:B------:R-:W-:-:S07]  /*4b80*/  PRMT R0, R4, 0x7610, R0 ;  /* 0x0000761004007816 */ /* 0x000fce0000000000 */
[----:B------:R-:W-:-:S04]  /*4b90*/  @P0 IMAD R22, R15, R12, R20 ;  /* 0x0000000c0f160224 */ /* 0x000fc800078e0214 */
[----:B------:R-:W-:-:S05]  /*4ba0*/  IMAD R19, R19, R28, R22 ;  /* 0x0000001c13137224 */ /* 0x000fca00078e0216 */
[----:B------:R-:W-:Y:S02]  /*4bb0*/  SEL R22, R2, R19, !P0 ;  /* 0x0000001302167207 */ /* 0x000fe40004000000 */
[----:B------:R-:W-:Y:S01]  /*4bc0*/  SEL R19, R19, R2, !P0 ;  /* 0x0000000213137207 */ /* 0x000fe20004000000 */
[----:B------:R-:W-:-:S07]  /*4bd0*/  IMAD.MOV.U32 R2, RZ, RZ, R11 ;  /* 0x000000ffff027224 */ /* 0x000fce00078e000b */
.L_x_99:
[----:B------:R-:W-:Y:S02]  /*4be0*/  LOP3.LUT P0, RZ, R0, 0xff, RZ, 0xc0, !PT ;  /* 0x000000ff00ff7812 */ /* 0x000fe4000780c0ff */
[----:B------:R-:W-:-:S11]  /*4bf0*/  LOP3.LUT R73, R73, 0x1, RZ, 0x3c, !PT ;  /* 0x0000000149497812 */ /* 0x000fd600078e3cff */
[----:B------:R-:W-:Y:S05]  /*4c00*/  @P0 BRA `(.L_x_102) ;  /* 0xffffffc800b80947 */ /* 0x000fea000383ffff */
[----:B------:R-:W-:Y:S05]  /*4c10*/  EXIT ;  /* 0x000000000000794d */ /* 0x000fea0003800000 */
.L_x_17:
[----:B------:R-:W-:-:S08]  /*4c20*/  ISETP.NE.AND P0, PT, R5, RZ, PT ;  /* 0x000000ff0500720c */ /* 0x000fd00003f05270 */
[----:B0-----:R-:W0:-:S00]  /*4c30*/  USETMAXREG.DEALLOC.CTAPOOL 0x28 ;  /* 0x00000028000079c8 */ /* 0x001e0000080e0500 */
[----:B------:R-:W-:Y:S05]  /*4c40*/  @P0 EXIT ;  /* 0x000000000000094d */ /* 0x000fea0003800000 */
[----:B0-----:R-:W-:Y:S01]  /*4c50*/  LOP3.LUT P0, RZ, R8, 0xff, RZ, 0xc0, !PT ;  /* 0x000000ff08ff7812 */ /* 0x001fe2000780c0ff */
[----:B------:R-:W-:Y:S02]  /*4c60*/  IMAD.MOV.U32 R0, RZ, RZ, 0x1 ;  /* 0x00000001ff007424 */ /* 0x000fe400078e00ff */
[----:B------:R-:W-:-:S10]  /*4c70*/  IMAD.MOV.U32 R8, RZ, RZ, RZ ;  /* 0x000000ffff087224 */ /* 0x000fd400078e00ff */
[----:B------:R-:W-:Y:S05]  /*4c80*/  @!P0 BRA `(.L_x_103) ;  /* 0x0000000c003c8947 */ /* 0x000fea0003800000 */
[----:B------:R-:W0:Y:S01]  /*4c90*/  S2R R7, SR_CgaCtaId ;  /* 0x0000000000077919 */ /* 0x000e220000008800 */
[----:B------:R-:W-:Y:S01]  /*4ca0*/  LOP3.LUT P0, RZ, R4, 0x1f, RZ, 0xc0, !PT ;  /* 0x0000001f04ff7812 */ /* 0x000fe2000780c0ff */
[----:B------:R-:W-:Y:S01]  /*4cb0*/  ULDC UR5, c[0x0][0x658] ;  /* 0x0001960000057ab9 */ /* 0x000fe20000000800 */
[----:B------:R-:W-:Y:S01]  /*4cc0*/  UMOV UR6, 0xffffffff ;  /* 0xffffffff00067882 */ /* 0x000fe20000000000 */
[----:B------:R-:W-:Y:S01]  /*4cd0*/  BSSY B0, `(.L_x_103) ;  /* 0x00000ca000007945 */ /* 0x000fe20003800000 */
[----:B------:R-:W-:Y:S01]  /*4ce0*/  USHF.L.U32 UR6, UR6, UR5, URZ ;  /* 0x0000000506067299 */ /* 0x000fe2000800063f */
[C---:B------:R-:W-:Y:S01]  /*4cf0*/  ISETP.NE.AND P2, PT, R3.reuse, RZ, PT ;  /* 0x000000ff0300720c */ /* 0x040fe20003f45270 */
[----:B------:R-:W-:Y:S01]  /*4d00*/  IMAD.MOV.U32 R9, RZ, RZ, 0x1 ;  /* 0x00000001ff097424 */ /* 0x000fe200078e00ff */
[----:B------:R-:W-:Y:S01]  /*4d10*/  ISETP.NE.OR P0, PT, R3, RZ, !P0 ;  /* 0x000000ff0300720c */ /* 0x000fe20004705670 */
[----:B------:R-:W-:Y:S01]  /*4d20*/  IMAD.MOV.U32 R0, RZ, RZ, 0x1 ;  /* 0x00000001ff007424 */ /* 0x000fe200078e00ff */
[----:B------:R-:W-:Y:S01]  /*4d30*/  LOP3.LUT R6, R16, 0x2, RZ, 0xfc, !PT ;  /* 0x0000000210067812 */ /* 0x000fe200078efcff */
[----:B------:R-:W-:Y:S01]  /*4d40*/  IMAD.MOV.U32 R8, RZ, RZ, RZ ;  /* 0x000000ffff087224 */ /* 0x000fe200078e00ff */
[----:B------:R-:W-:Y:S01]  /*4d50*/  ULDC UR4, c[0x0][0x600] ;  /* 0x0001800000047ab9 */ /* 0x000fe20000000800 */
[----:B------:R-:W-:Y:S01]  /*4d60*/  UMOV UR7, 0x1 ;  /* 0x0000000100077882 */ /* 0x000fe20000000000 */
[----:B------:R-:W-:-:S02]  /*4d70*/  UIADD3 UR19, UR40, 0x1, URZ ;  /* 0x0000000128137890 */ /* 0x000fc4000fffe03f */
[----:B------:R-:W-:Y:S02]  /*4d80*/  UIADD3 UR15, UR4, -0x1, URZ ;  /* 0xffffffff040f7890 */ /* 0x000fe4000fffe03f */
[----:B------:R-:W-:Y:S02]  /*4d90*/  USHF.L.U32 UR17, UR7, UR5, URZ ;  /* 0x0000000507117299 */ /* 0x000fe4000800063f */
[----:B------:R-:W-:Y:S01]  /*4da0*/  ULOP3.LUT UR16, URZ, UR6, URZ, 0x33, !UPT ;  /* 0x000000063f107292 */ /* 0x000fe2000f8e333f */
[----:B------:R-:W-:Y:S01]  /*4db0*/  ULDC.64 UR20, c[0x0][0x198] ;  /* 0x0000660000147ab9 */ /* 0x000fe20000000a00 */
[C---:B0-----:R-:W-:Y:S02]  /*4dc0*/  IMAD.SHL.U32 R10, R7.reuse, 0x20, RZ ;  /* 0x00000020070a7824 */ /* 0x041fe400078e00ff */
[----:B------:R-:W-:-:S03]  /*4dd0*/  IMAD.SHL.U32 R7, R7, 0x400, RZ ;  /* 0x0000040007077824 */ /* 0x000fc600078e00ff */
[----:B------:R-:W-:Y:S02]  /*4de0*/  LOP3.LUT R10, R10, 0x20, RZ, 0xc0, !PT ;  /* 0x000000200a0a7812 */ /* 0x000fe400078ec0ff */
[----:B------:R-:W-:-:S07]  /*4df0*/  LOP3.LUT R7, R7, 0x400, RZ, 0xc0, !PT ;  /* 0x0000040007077812 */ /* 0x000fce00078ec0ff */
.L_x_115:
[----:B------:R-:W-:-:S03]  /*4e00*/  UMOV UR4, 0xffffffff ;  /* 0xffffffff00047882 */ /* 0x000fc60000000000 */
[----:B------:R-:W-:Y:S05]  /*4e10*/  BRA.DIV UR4, `(.L_x_104) ;  /* 0x0000000e04c87947 */ /* 0x000fea000b800000 */
[----:B------:R-:W-:-:S13]  /*4e20*/  ELECT P6, URZ, PT ;  /* 0x00000000003f782f */ /* 0x000fda00038c0000 */
.L_x_127:
[----:B------:R-:W0:Y:S01]  /*4e30*/  LDC R3, c[0x0][0x28c] ;  /* 0x0000a300ff037b82 */ /* 0x000e220000000800 */
[----:B------:R-:W-:Y:S01]  /*4e40*/  BSSY B1, `(.L_x_105) ;  /* 0x0000039000017945 */ /* 0x000fe20003800000 */
[----:B0-----:R-:W-:-:S13]  /*4e50*/  ISETP.LT.OR P6, PT, R3, 0x1, !P6 ;  /* 0x000000010300780c */ /* 0x001fda00077c1670 */
[----:B------:R-:W-:Y:S05]  /*4e60*/  @P6 BRA `(.L_x_106) ;  /* 0x0000000000d86947 */ /* 0x000fea0003800000 */
[----:B------:R-:W-:Y:S02]  /*4e70*/  IMAD R22, R22, 0x40, R10 ;  /* 0x0000004016167824 */ /* 0x000fe400078e020a */
[----:B------:R-:W-:Y:S02]  /*4e80*/  IMAD.SHL.U32 R19, R19, 0x40, RZ ;  /* 0x0000004013137824 */ /* 0x000fe400078e00ff */
[----:B------:R-:W-:Y:S02]  /*4e90*/  IMAD.MOV.U32 R14, RZ, RZ, RZ ;  /* 0x000000ffff0e7224 */ /* 0x000fe400078e00ff */
[----:B------:R-:W-:Y:S02]  /*4ea0*/  IMAD.U32 R15, RZ, RZ, UR19 ;  /* 0x00000013ff0f7e24 */ /* 0x000fe4000f8e00ff */
[----:B------:R-:W-:Y:S02]  /*4eb0*/  IMAD.MOV.U32 R3, RZ, RZ, R0 ;  /* 0x000000ffff037224 */ /* 0x000fe400078e0000 */
[----:B------:R-:W-:-:S07]  /*4ec0*/  IMAD.MOV.U32 R4, RZ, RZ, R8 ;  /* 0x000000ffff047224 */ /* 0x000fce00078e0008 */
.L_x_110:
[----:B------:R-:W0:Y:S01]  /*4ed0*/  S2R R12, SR_CgaCtaId ;  /* 0x00000000000c7919 */ /* 0x000e220000008800 */
[----:B------:R-:W-:Y:S01]  /*4ee0*/  MOV R5, 0x400 ;  /* 0x0000040000057802 */ /* 0x000fe20000000f00 */
[----:B------:R-:W1:Y:S03]  /*4ef0*/  @!P2 LDC R11, c[0x0][0x500] ;  /* 0x00014000ff0bab82 */ /* 0x000e660000000800 */
[----:B0-----:R-:W-:Y:S02]  /*4f00*/  LEA R13, R12, R5, 0x18 ;  /* 0x000000050c0d7211 */ /* 0x001fe400078ec0ff */
[----:B------:R-:W-:-:S03]  /*4f10*/  SHF.L.U32 R5, R3, 0x1f, RZ ;  /* 0x0000001f03057819 */ /* 0x000fc600000006ff */
[----:B------:R-:W-:-:S04]  /*4f20*/  IMAD R12, R4, 0x8, R13 ;  /* 0x00000008040c7824 */ /* 0x000fc800078e020d */
[----:B------:R-:W0:Y:S02]  /*4f30*/  SYNCS.PHASECHK.TRANS64.TRYWAIT P1, [R12+URZ+0x18], R5 ;  /* 0x000018050c0075a7 */ /* 0x000e24000802017f */
[----:B01----:R-:W-:Y:S05]  /*4f40*/  @!P1 BRA `(.L_x_107) ;  /* 0x0000000c009c9947 */ /* 0x003fea0003800000 */
.L_x_128:
[----:B0-----:R-:W-:Y:S01]  /*4f50*/  PRMT R5, R6, 0x9910, RZ ;  /* 0x0000991006057816 */ /* 0x001fe200000000ff */
[----:B------:R0:W-:Y:S03]  /*4f60*/  @!P2 SYNCS.ARRIVE.TRANS64 RZ, [R12+URZ], R11 ;  /* 0x0000000b0cffa9a7 */ /* 0x0001e6000800003f */
[----:B------:R-:W-:-:S13]  /*4f70*/  ISETP.NE.AND P1, PT, R5, 0x2, PT ;  /* 0x000000020500780c */ /* 0x000fda0003f25270 */
[----:B0-----:R-:W-:Y:S05]  /*4f80*/  @P1 BRA `(.L_x_108) ;  /* 0x0000000000041947 */ /* 0x001fea0003800000 */
[----:B------:R-:W-:Y:S01]  /*4f90*/  BPT.TRAP 0x1 ;  /* 0x000000040000795c */ /* 0x000fe20000300000 */
.L_x_108:
[----:B------:R-:W-:Y:S05]  /*4fa0*/  @P0 BRA `(.L_x_109) ;  /* 0x0000000000040947 */ /* 0x000fea0003800000 */
[----:B------:R-:W-:Y:S01]  /*4fb0*/  BPT.TRAP 0x1 ;  /* 0x000000040000795c */ /* 0x000fe20000300000 */
.L_x_109:
[----:B------:R-:W-:Y:S01]  /*4fc0*/  IMAD R5, R4, 0x800, R7 ;  /* 0x0000080004057824 */ /* 0x000fe200078e0207 */
[----:B------:R-:W-:Y:S01]  /*4fd0*/  R2UR UR9, R12 ;  /* 0x000000000c0972ca */ /* 0x000fe200000e0000 */
[C-C-:B------:R-:W-:Y:S01]  /*4fe0*/  IMAD R11, R4.reuse, 0x2000, R13.reuse ;  /* 0x00002000040b7824 */ /* 0x140fe200078e020d */
[----:B------:R-:W-:Y:S01]  /*4ff0*/  UIADD3 UR4, UP0, UR20, 0xf0, URZ ;  /* 0x000000f014047890 */ /* 0x000fe2000ff1e03f */
[----:B------:R-:W-:Y:S01]  /*5000*/  IMAD R5, R5, 0x4, R13 ;  /* 0x0000000405057824 */ /* 0x000fe200078e020d */
[----:B------:R-:W-:Y:S01]  /*5010*/  R2UR UR11, R19 ;  /* 0x00000000130b72ca */ /* 0x000fe200000e0000 */
[----:B------:R-:W-:Y:S01]  /*5020*/  VIADD R15, R15, 0xffffffff ;  /* 0xffffffff0f0f7836 */ /* 0x000fe20000000000 */
[----:B------:R-:W-:Y:S01]  /*5030*/  R2UR UR5, R11 ;  /* 0x000000000b0572ca */ /* 0x000fe200000e0000 */
[----:B------:R-:W-:Y:S01]  /*5040*/  UIADD3 UR22, UP1, UR20, 0x1f0, URZ ;  /* 0x000001f014167890 */ /* 0x000fe2000ff3e03f */
[----:B------:R-:W-:Y:S01]  /*5050*/  R2UR UR8, R5 ;  /* 0x00000000050872ca */ /* 0x000fe200000e0000 */
[----:B------:R-:W-:Y:S01]  /*5060*/  VIADD R4, R4, 0x1 ;  /* 0x0000000104047836 */ /* 0x000fe20000000000 */
[----:B------:R-:W-:Y:S01]  /*5070*/  R2UR UR10, R14 ;  /* 0x000000000e0a72ca */ /* 0x000fe200000e0000 */
[----:B------:R-:W-:Y:S01]  /*5080*/  UIADD3.X UR23, URZ, UR21, URZ, UP1, !UPT ;  /* 0x000000153f177290 */ /* 0x000fe20008ffe43f */
[----:B------:R-:W-:Y:S01]  /*5090*/  R2UR UR12, R2 ;  /* 0x00000000020c72ca */ /* 0x000fe200000e0000 */
[----:B------:R-:W-:Y:S01]  /*50a0*/  UMOV UR6, 0x0 ;  /* 0x0000000000067882 */ /* 0x000fe20000000000 */
[----:B------:R-:W-:Y:S01]  /*50b0*/  R2UR UR18, R22 ;  /* 0x00000000161272ca */ /* 0x000fe200000e0000 */
[----:B------:R-:W-:Y:S01]  /*50c0*/  UMOV UR7, 0x10000000 ;  /* 0x1000000000077882 */ /* 0x000fe20000000000 */
[----:B------:R-:W-:Y:S01]  /*50d0*/  ISETP.GT.AND P3, PT, R15, 0x1, PT ;  /* 0x000000010f00780c */ /* 0x000fe20003f64270 */
[----:B------:R-:W-:Y:S01]  /*50e0*/  UMOV UR24, 0x30000 ;  /* 0x0003000000187882 */ /* 0x000fe20000000000 */
[----:B------:R-:W-:Y:S01]  /*50f0*/  ISETP.NE.AND P1, PT, R4, 0x3, PT ;  /* 0x000000030400780c */ /* 0x000fe20003f25270 */
[----:B------:R-:W-:Y:S01]  /*5100*/  UIADD3 UR13, UR5, 0x100, URZ ;  /* 0x00000100050d7890 */ /* 0x000fe2000fffe03f */
[----:B------:R-:W-:Y:S01]  /*5110*/  VIADD R14, R14, 0x20 ;  /* 0x000000200e0e7836 */ /* 0x000fe20000000000 */
[----:B------:R-:W-:Y:S01]  /*5120*/  UIADD3.X UR5, URZ, UR21, URZ, UP0, !UPT ;  /* 0x000000153f057290 */ /* 0x000fe200087fe43f */
[----:B------:R-:W-:Y:S01]  /*5130*/  SEL R12, RZ, 0x1, P1 ;  /* 0x00000001ff0c7807 */ /* 0x000fe20000800000 */
[----:B------:R-:W-:Y:S01]  /*5140*/  UIADD3 UR14, UR8, 0x6100, URZ ;  /* 0x00006100080e7890 */ /* 0x000fe2000fffe03f */
[----:B------:R-:W-:-:S02]  /*5150*/  SEL R4, R4, RZ, P1 ;  /* 0x000000ff04047207 */ /* 0x000fc40000800000 */
[----:B------:R-:W-:Y:S01]  /*5160*/  UMOV UR8, UR13 ;  /* 0x0000000d00087c82 */ /* 0x000fe20008000000 */
[----:B------:R-:W-:-:S03]  /*5170*/  LOP3.LUT R3, R3, R12, RZ, 0x3c, !PT ;  /* 0x0000000c03037212 */ /* 0x000fc600078e3cff */
[----:B------:R0:W-:Y:S02]  /*5180*/  UTMALDG.3D [UR8], [UR4], desc[UR6] ;  /* 0x00000608040075b4 */ /* 0x0001e40008011000 */
[----:B0-----:R-:W-:Y:S01]  /*5190*/  UMOV UR8, UR14 ;  /* 0x0000000e00087c82 */ /* 0x001fe20008000000 */
[----:B------:R-:W-:Y:S02]  /*51a0*/  UMOV UR11, UR18 ;  /* 0x00000012000b7c82 */ /* 0x000fe40008000000 */
[----:B------:R0:W-:Y:S02]  /*51b0*/  UTMALDG.3D.MULTICAST [UR8], [UR22], UR24, desc[UR6] ;  /* 0x00000608160073b4 */ /* 0x0001e40008011818 */
[----:B0-----:R-:W-:Y:S05]  /*51c0*/  @P3 BRA `(.L_x_110) ;  /* 0xfffffffc00403947 */ /* 0x001fea000383ffff */
.L_x_106:
[----:B------:R-:W-:Y:S05]  /*51d0*/  BSYNC B1 ;  /* 0x0000000000017941 */ /* 0x000fea0003800000 */
.L_x_105:
[----:B------:R-:W2:Y:S01]  /*51e0*/  LDL.64 R12, [R1] ;  /* 0x00000000010c7983 */ /* 0x000ea20000100a00 */
[----:B------:R-:W-:Y:S01]  /*51f0*/  LOP3.LUT P4, RZ, R9, 0xff, RZ, 0xc0, !PT ;  /* 0x000000ff09ff7812 */ /* 0x000fe2000788c0ff */
[----:B------:R-:W-:Y:S01]  /*5200*/  VIADD R8, R8, UR40 ;  /* 0x0000002808087c36 */ /* 0x000fe20008000000 */
[----:B------:R-:W-:Y:S01]  /*5210*/  ULDC.64 UR4, c[0x0][0x650] ;  /* 0x0001940000047ab9 */ /* 0x000fe20000000a00 */
[----:B------:R-:W-:Y:S01]  /*5220*/  IMAD.U32 R5, RZ, RZ, UR40 ;  /* 0x00000028ff057e24 */ /* 0x000fe2000f8e00ff */
[----:B------:R-:W-:Y:S01]  /*5230*/  UISETP.GE.U32.AND UP0, UPT, UR40, 0x3, UPT ;  /* 0x000000032800788c */ /* 0x000fe2000bf06070 */
[----:B------:R-:W-:Y:S01]  /*5240*/  BSSY B1, `(.L_x_111) ;  /* 0x0000070000017945 */ /* 0x000fe20003800000 */
[----:B------:R-:W-:Y:S01]  /*5250*/  ISETP.GT.U32.AND P1, PT, R8, 0x2, PT ;  /* 0x000000020800780c */ /* 0x000fe20003f24070 */
[----:B------:R-:W-:Y:S01]  /*5260*/  IMAD.MOV.U32 R19, RZ, RZ, -0x1 ;  /* 0xffffffffff137424 */ /* 0x000fe200078e00ff */
[----:B------:R-:W-:Y:S01]  /*5270*/  PRMT R9, RZ, 0x7610, R9 ;  /* 0x00007610ff097816 */ /* 0x000fe20000000009 */
[----:B------:R-:W-:Y:S01]  /*5280*/  IMAD.MOV.U32 R22, RZ, RZ, -0x1 ;  /* 0xffffffffff167424 */ /* 0x000fe200078e00ff */
[----:B------:R-:W-:-:S02]  /*5290*/  ISETP.LT.U32.AND P1, PT, R5, 0x3, P1 ;  /* 0x000000030500780c */ /* 0x000fc40000f21070 */
[----:B------:R-:W-:Y:S01]  /*52a0*/  PLOP3.LUT P3, PT, PT, PT, UP0, 0x80, 0x0 ;  /* 0x000000000000781c */ /* 0x000fe20003f6f008 */
[----:B------:R-:W0:Y:S01]  /*52b0*/  @P4 S2R R3, SR_CgaCtaId ;  /* 0x0000000000034919 */ /* 0x000e220000008800 */
[----:B------:R-:W-:-:S04]  /*52c0*/  @P4 MOV R2, 0x400 ;  /* 0x0000040000024802 */ /* 0x000fc80000000f00 */
[----:B0-----:R-:W-:Y:S01]  /*52d0*/  @P4 LEA R4, R3, R2, 0x18 ;  /* 0x0000000203044211 */ /* 0x001fe200078ec0ff */
[----:B------:R-:W-:-:S03]  /*52e0*/  IMAD.WIDE.U32 R2, R8, -0x55555555, RZ ;  /* 0xaaaaaaab08027825 */ /* 0x000fc600078e00ff */
[----:B------:R0:W-:Y:S01]  /*52f0*/  @P4 SYNCS.ARRIVE.TRANS64.A1T0 RZ, [R4+URZ+0x68], RZ ;  /* 0x000068ff04ff49a7 */ /* 0x0001e2000810003f */
[----:B------:R-:W-:Y:S01]  /*5300*/  IMAD.MOV.U32 R2, RZ, RZ, -0x1 ;  /* 0xffffffffff027424 */ /* 0x000fe200078e00ff */
[----:B------:R-:W-:Y:S02]  /*5310*/  SHF.R.U32.HI R5, RZ, 0x1, R3 ;  /* 0x00000001ff057819 */ /* 0x000fe40000011603 */
[----:B------:R-:W-:-:S03]  /*5320*/  SEL R3, RZ, 0x1, !P1 ;  /* 0x00000001ff037807 */ /* 0x000fc60004800000 */
[----:B------:R-:W-:Y:S01]  /*5330*/  IMAD R8, R5, -0x3, R8 ;  /* 0xfffffffd05087824 */ /* 0x000fe200078e0208 */
[----:B------:R-:W-:Y:S02]  /*5340*/  LOP3.LUT R0, R0, R3, RZ, 0x3c, !PT ;  /* 0x0000000300007212 */ /* 0x000fe400078e3cff */
[----:B------:R-:W-:Y:S02]  /*5350*/  PRMT R3, RZ, 0x7610, R3 ;  /* 0x00007610ff037816 */ /* 0x000fe40000000003 */
[----:B------:R-:W-:Y:S02]  /*5360*/  @P3 LOP3.LUT R0, R0, 0x1, R5, 0x78, !PT ;  /* 0x0000000100003812 */ /* 0x000fe400078e7805 */
[----:B--2---:R-:W-:-:S04]  /*5370*/  IADD3 R18, P4, R18, R12, RZ ;  /* 0x0000000c12127210 */ /* 0x004fc80007f9e0ff */
[----:B------:R-:W-:Y:S01]  /*5380*/  ISETP.GE.U32.AND P1, PT, R18, UR4, PT ;  /* 0x0000000412007c0c */ /* 0x000fe2000bf26070 */
[----:B------:R-:W-:-:S05]  /*5390*/  IMAD.X R17, R17, 0x1, R23, P4 ;  /* 0x0000000111117824 */ /* 0x000fca00020e0617 */
[----:B------:R-:W-:-:S13]  /*53a0*/  ISETP.GE.U32.AND.EX P1, PT, R17, UR5, PT, P1 ;  /* 0x0000000511007c0c */ /* 0x000fda000bf26110 */
[----:B0-----:R-:W-:Y:S05]  /*53b0*/  @P1 BRA `(.L_x_112) ;  /* 0x0000000400601947 */ /* 0x001fea0003800000 */
[----:B------:R-:W0:Y:S01]  /*53c0*/  S2R R12, SR_CTAID.X ;  /* 0x00000000000c7919 */ /* 0x000e220000002500 */
[----:B------:R-:W-:Y:S01]  /*53d0*/  ULDC.64 UR4, c[0x0][0x628] ;  /* 0x00018a0000047ab9 */ /* 0x000fe20000000a00 */
[----:B------:R-:W-:Y:S01]  /*53e0*/  ULDC UR7, c[0x0][0x630] ;  /* 0x00018c0000077ab9 */ /* 0x000fe20000000800 */
[----:B------:R-:W-:Y:S01]  /*53f0*/  ISETP.NE.U32.AND P1, PT, RZ, UR4, PT ;  /* 0x00000004ff007c0c */ /* 0x000fe2000bf25070 */
[----:B------:R-:W1:Y:S01]  /*5400*/  S2R R13, SR_CTAID.Y ;  /* 0x00000000000d7919 */ /* 0x000e620000002600 */
[----:B------:R-:W-:Y:S01]  /*5410*/  ULDC UR8, c[0x0][0x150] ;  /* 0x0000540000087ab9 */ /* 0x000fe20000000800 */
[----:B------:R-:W-:Y:S01]  /*5420*/  IMAD.MOV.U32 R2, RZ, RZ, R18 ;  /* 0x000000ffff027224 */ /* 0x000fe200078e0012 */
[----:B------:R-:W-:Y:S01]  /*5430*/  ISETP.NE.AND.EX P1, PT, RZ, UR5, PT, P1 ;  /* 0x00000005ff007c0c */ /* 0x000fe2000bf25310 */
[----:B------:R-:W-:Y:S01]  /*5440*/  IMAD.MOV.U32 R3, RZ, RZ, R17 ;  /* 0x000000ffff037224 */ /* 0x000fe200078e0011 */
[----:B0-----:R-:W-:-:S11]  /*5450*/  I2FP.F32.U32 R14, R12 ;  /* 0x0000000c000e7245 */ /* 0x001fd60000201000 */
[----:B------:R-:W-:Y:S05]  /*5460*/  @!P1 BRA `(.L_x_113) ;  /* 0x0000000000289947 */ /* 0x000fea0003800000 */
[----:B------:R-:W-:Y:S02]  /*5470*/  ULDC UR6, c[0x0][0x634] ;  /* 0x00018d0000067ab9 */ /* 0x000fe40000000800 */
[----:B------:R-:W-:-:S05]  /*5480*/  IADD3 R3, P1, R18, UR6, RZ ;  /* 0x0000000612037c10 */ /* 0x000fca000ff3e0ff */
[----:B------:R-:W-:-:S04]  /*5490*/  IMAD.X R11, RZ, RZ, R17, P1 ;  /* 0x000000ffff0b7224 */ /* 0x000fc800008e0611 */
[----:B------:R-:W-:-:S04]  /*54a0*/  IMAD.WIDE.U32 R4, R11, UR4, RZ ;  /* 0x000000040b047c25 */ /* 0x000fc8000f8e00ff */
[----:B------:R-:W-:-:S04]  /*54b0*/  IMAD.WIDE.U32 R4, P1, R3, UR5, R4 ;  /* 0x0000000503047c25 */ /* 0x000fc8000f820004 */
[----:B------:R-:W-:-:S04]  /*54c0*/  IMAD.WIDE.U32 R2, R3, UR4, RZ ;  /* 0x0000000403027c25 */ /* 0x000fc8000f8e00ff */
[----:B------:R-:W-:Y:S01]  /*54d0*/  IMAD.MOV.U32 R2, RZ, RZ, R5 ;  /* 0x000000ffff027224 */ /* 0x000fe200078e0005 */
[----:B------:R-:W-:Y:S01]  /*54e0*/  IADD3 RZ, P3, R3, R4, RZ ;  /* 0x0000000403ff7210 */ /* 0x000fe20007f7e0ff */
[----:B------:R-:W-:-:S04]  /*54f0*/  IMAD.X R3, RZ, RZ, RZ, P1 ;  /* 0x000000ffff037224 */ /* 0x000fc800008e06ff */
[----:B------:R-:W-:-:S08]  /*5500*/  IMAD.WIDE.U32.X R2, R11, UR5, R2, P3 ;  /* 0x000000050b027c25 */ /* 0x000fd000098e0402 */
.L_x_113:
[----:B------:R-:W0:Y:S01]  /*5510*/  LDC R21, c[0x0][0x65c] ;  /* 0x00019700ff157b82 */ /* 0x000e220000000800 */
[--C-:B------:R-:W-:Y:S01]  /*5520*/  SHF.R.U64 R11, R2, UR7, R3.reuse ;  /* 0x00000007020b7c19 */ /* 0x100fe20008001203 */
[----:B------:R-:W-:Y:S01]  /*5530*/  FMUL R14, R14, UR8 ;  /* 0x000000080e0e7c20 */ /* 0x000fe20008400000 */
[----:B------:R-:W-:Y:S01]  /*5540*/  SHF.R.U32.HI R2, RZ, UR7, R3 ;  /* 0x00000007ff027c19 */ /* 0x000fe20008011603 */
[----:B------:R-:W-:Y:S01]  /*5550*/  ULDC UR6, c[0x0][0x154] ;  /* 0x0000550000067ab9 */ /* 0x000fe20000000800 */
[----:B------:R-:W-:Y:S01]  /*5560*/  IADD3 R15, P1, RZ, -R11, RZ ;  /* 0x8000000bff0f7210 */ /* 0x000fe20007f3e0ff */
[----:B------:R-:W-:Y:S01]  /*5570*/  ULDC.64 UR4, c[0x0][0x620] ;  /* 0x0001880000047ab9 */ /* 0x000fe20000000a00 */
[----:B-1----:R-:W-:Y:S01]  /*5580*/  I2FP.F32.U32 R3, R13 ;  /* 0x0000000d00037245 */ /* 0x002fe20000201000 */
[----:B------:R-:W1:Y:S01]  /*5590*/  LDC R19, c[0x0][0x144] ;  /* 0x00005100ff137b82 */ /* 0x000e620000000800 */
[----:B------:R-:W2:Y:S01]  /*55a0*/  F2I.U32.TRUNC.NTZ R14, R14 ;  /* 0x0000000e000e7305 */ /* 0x000ea2000020f000 */
[----:B------:R-:W-:-:S02]  /*55b0*/  IMAD.X R2, RZ, RZ, ~R2, P1 ;  /* 0x000000ffff027224 */ /* 0x000fc400008e0e02 */
[----:B------:R-:W-:Y:S01]  /*55c0*/  FMUL R4, R3, UR6 ;  /* 0x0000000603047c20 */ /* 0x000fe20008400000 */
[----:B------:R-:W-:Y:S01]  /*55d0*/  IMAD.MOV.U32 R3, RZ, RZ, R17 ;  /* 0x000000ffff037224 */ /* 0x000fe200078e0011 */
[----:B------:R-:W-:Y:S01]  /*55e0*/  ULDC.64 UR6, c[0x0][0x640] ;  /* 0x0001900000067ab9 */ /* 0x000fe20000000a00 */
[----:B------:R-:W-:Y:S01]  /*55f0*/  IMAD R2, R2, UR4, RZ ;  /* 0x0000000402027c24 */ /* 0x000fe2000f8e02ff */
[----:B------:R-:W3:Y:S01]  /*5600*/  LDC R20, c[0x0][0x148] ;  /* 0x00005200ff147b82 */ /* 0x000ee20000000800 */
[----:B------:R-:W-:Y:S01]  /*5610*/  ISETP.NE.U32.AND P1, PT, RZ, UR6, PT ;  /* 0x00000006ff007c0c */ /* 0x000fe2000bf25070 */
[----:B------:R-:W4:Y:S01]  /*5620*/  F2I.U32.TRUNC.NTZ R4, R4 ;  /* 0x0000000400047305 */ /* 0x000f22000020f000 */
[----:B------:R-:W-:Y:S02]  /*5630*/  IMAD R5, R15, UR5, R2 ;  /* 0x000000050f057c24 */ /* 0x000fe4000f8e0202 */
[----:B------:R-:W-:Y:S01]  /*5640*/  IMAD.MOV.U32 R2, RZ, RZ, R18 ;  /* 0x000000ffff027224 */ /* 0x000fe200078e0012 */
[----:B------:R-:W-:-:S02]  /*5650*/  ISETP.NE.AND.EX P1, PT, RZ, UR7, PT, P1 ;  /* 0x00000007ff007c0c */ /* 0x000fc4000bf25310 */
[----:B0-----:R-:W-:Y:S01]  /*5660*/  ISETP.NE.AND P4, PT, R21, 0x1, PT ;  /* 0x000000011500780c */ /* 0x001fe20003f85270 */
[----:B------:R-:W-:Y:S01]  /*5670*/  IMAD.WIDE.U32 R2, R15, UR4, R2 ;  /* 0x000000040f027c25 */ /* 0x000fe2000f8e0002 */
[----:B------:R-:W-:-:S03]  /*5680*/  ULDC UR4, c[0x0][0x618] ;  /* 0x0001860000047ab9 */ /* 0x000fc60000000800 */
[----:B--2---:R-:W-:Y:S02]  /*5690*/  IMAD.MOV R14, RZ, RZ, -R14 ;  /* 0x000000ffff0e7224 */ /* 0x004fe400078e0a0e */
[----:B------:R-:W-:Y:S02]  /*56a0*/  IMAD.IADD R3, R3, 0x1, R5 ;  /* 0x0000000103037824 */ /* 0x000fe400078e0205 */
[----:B-1----:R-:W-:-:S03]  /*56b0*/  IMAD R12, R19, R14, R12 ;  /* 0x0000000e130c7224 */ /* 0x002fc600078e020c */
[--C-:B------:R-:W-:Y:S01]  /*56c0*/  SHF.R.U64 R14, R2, UR4, R3.reuse ;  /* 0x00000004020e7c19 */ /* 0x100fe20008001203 */
[----:B----4-:R-:W-:Y:S01]  /*56d0*/  IMAD.MOV R2, RZ, RZ, -R4 ;  /* 0x000000ffff027224 */ /* 0x010fe200078e0a04 */
[----:B------:R-:W-:Y:S01]  /*56e0*/  SHF.R.U32.HI R3, RZ, UR4, R3 ;  /* 0x00000004ff037c19 */ /* 0x000fe20008011603 */
[----:B------:R-:W-:Y:S02]  /*56f0*/  ULDC UR4, c[0x0][0x608] ;  /* 0x0001820000047ab9 */ /* 0x000fe40000000800 */
[----:B---3--:R-:W-:Y:S01]  /*5700*/  @P4 IMAD R12, R20, R2, R13 ;  /* 0x00000002140c4224 */ /* 0x008fe200078e020d */
[--C-:B------:R-:W-:Y:S02]  /*5710*/  SHF.R.U64 R19, R14, UR4, R3.reuse ;  /* 0x000000040e137c19 */ /* 0x100fe40008001203 */
[----:B------:R-:W-:Y:S01]  /*5720*/  SHF.R.U32.HI R2, RZ, UR4, R3 ;  /* 0x00000004ff027c19 */ /* 0x000fe20008011603 */
[----:B------:R-:W-:-:S03]  /*5730*/  ULDC UR4, c[0x0][0x658] ;  /* 0x0001960000047ab9 */ /* 0x000fc60000000800 */
[--C-:B------:R-:W-:Y:S02]  /*5740*/  SHF.R.U64 R13, R19, UR4, R2.reuse ;  /* 0x00000004130d7c19 */ /* 0x100fe40008001202 */
[----:B------:R-:W-:-:S03]  /*5750*/  SHF.R.U32.HI R2, RZ, UR4, R2 ;  /* 0x00000004ff027c19 */ /* 0x000fc60008011602 */
[----:B------:R-:W-:Y:S02]  /*5760*/  IMAD.MOV.U32 R4, RZ, RZ, R13 ;  /* 0x000000ffff047224 */ /* 0x000fe400078e000d */
[----:B------:R-:W-:Y:S01]  /*5770*/  IMAD.MOV.U32 R3, RZ, RZ, R2 ;  /* 0x000000ffff037224 */ /* 0x000fe200078e0002 */
[----:B------:R-:W-:Y:S06]  /*5780*/  @!P1 BRA `(.L_x_114) ;  /* 0x00000000002c9947 */ /* 0x000fec0003800000 */
        /* <DEDUP_REMOVED lines=9> */
[----:B------:R-:W-:-:S04]  /*5820*/  IMAD.WIDE.U32.X R2, R15, UR7, R2, P3 ;  /* 0x000000070f027c25 */ /* 0x000fc800098e0402 */
[----:B------:R-:W-:-:S07]  /*5830*/  IMAD.MOV.U32 R4, RZ, RZ, R2 ;  /* 0x000000ffff047224 */ /* 0x000fce00078e0002 */
.L_x_114:
[----:B------:R-:W-:Y:S01]  /*5840*/  ULDC UR4, c[0x0][0x648] ;  /* 0x0001920000047ab9 */ /* 0x000fe20000000800 */
[----:B------:R-:W-:Y:S01]  /*5850*/  LOP3.LUT R2, R19, UR16, RZ, 0xc0, !PT ;  /* 0x0000001013027c12 */ /* 0x000fe2000f8ec0ff */
[----:B------:R-:W-:Y:S01]  /*5860*/  ULDC UR5, c[0x0][0x610] ;  /* 0x0001840000057ab9 */ /* 0x000fe20000000800 */
[----:B------:R-:W-:Y:S01]  /*5870*/  SHF.R.U64 R3, R4, UR4, R3 ;  /* 0x0000000404037c19 */ /* 0x000fe20008001203 */
[----:B------:R-:W-:Y:S01]  /*5880*/  ULDC UR4, c[0x0][0x638] ;  /* 0x00018e0000047ab9 */ /* 0x000fe20000000800 */
[----:B------:R-:W-:-:S03]  /*5890*/  LOP3.LUT R14, R14, UR15, RZ, 0xc0, !PT ;  /* 0x0000000f0e0e7c12 */ /* 0x000fc6000f8ec0ff */
[----:B------:R-:W-:Y:S02]  /*58a0*/  IMAD.MOV R4, RZ, RZ, -R3 ;  /* 0x000000ffff047224 */ /* 0x000fe400078e0a03 */
[----:B------:R-:W-:Y:S02]  /*58b0*/  IMAD R3, R3, UR17, R2 ;  /* 0x0000001103037c24 */ /* 0x000fe4000f8e0202 */
[----:B------:R-:W-:Y:S01]  /*58c0*/  IMAD R13, R4, UR4, R13 ;  /* 0x00000004040d7c24 */ /* 0x000fe2000f8e020d */
[----:B------:R-:W-:Y:S01]  /*58d0*/  ULDC UR4, c[0x0][0x600] ;  /* 0x0001800000047ab9 */ /* 0x000fe20000000800 */
[----:B------:R-:W-:Y:S02]  /*58e0*/  IMAD R12, R3, UR5, R12 ;  /* 0x00000005030c7c24 */ /* 0x000fe4000f8e020c */
[----:B------:R-:W-:Y:S02]  /*58f0*/  IMAD R13, R13, UR4, R14 ;  /* 0x000000040d0d7c24 */ /* 0x000fe4000f8e020e */
[----:B------:R-:W-:-:S02]  /*5900*/  IMAD.MOV.U32 R3, RZ, RZ, 0x1 ;  /* 0x00000001ff037424 */ /* 0x000fc400078e00ff */
[----:B------:R-:W-:Y:S01]  /*5910*/  IMAD.MOV.U32 R2, RZ, RZ, R11 ;  /* 0x000000ffff027224 */ /* 0x000fe200078e000b */
[----:B------:R-:W-:Y:S02]  /*5920*/  SEL R22, R13, R12, !P4 ;  /* 0x0000000c0d167207 */ /* 0x000fe40006000000 */
[----:B------:R-:W-:-:S07]  /*5930*/  SEL R19, R12, R13, !P4 ;  /* 0x0000000d0c137207 */ /* 0x000fce0006000000 */
.L_x_112:
[----:B------:R-:W-:Y:S05]  /*5940*/  BSYNC B1 ;  /* 0x0000000000017941 */ /* 0x000fea0003800000 */
.L_x_111:
[----:B------:R-:W-:-:S13]  /*5950*/  LOP3.LUT P1, RZ, R3, 0xff, RZ, 0xc0, !PT ;  /* 0x000000ff03ff7812 */ /* 0x000fda000782c0ff */
[----:B------:R-:W-:Y:S05]  /*5960*/  @P1 BRA `(.L_x_115) ;  /* 0xfffffff400241947 */ /* 0x000fea000383ffff */
[----:B------:R-:W-:Y:S05]  /*5970*/  BSYNC B0 ;  /* 0x0000000000007941 */ /* 0x000fea0003800000 */
.L_x_103:
[----:B------:R-:W-:-:S03]  /*5980*/  UMOV UR4, 0xffffffff ;  /* 0xffffffff00047882 */ /* 0x000fc60000000000 */
[----:B------:R-:W-:Y:S05]  /*5990*/  BRA.DIV UR4, `(.L_x_116) ;  /* 0x00000006041c7947 */ /* 0x000fea000b800000 */
[----:B------:R-:W-:-:S13]  /*59a0*/  ELECT P6, URZ, PT ;  /* 0x00000000003f782f */ /* 0x000fda00038c0000 */
.L_x_131:
[----:B------:R-:W-:Y:S04]  /*59b0*/  BSSY B0, `(.L_x_117) ;  /* 0x0000022000007945 */ /* 0x000fe80003800000 */
[----:B------:R-:W-:Y:S05]  /*59c0*/  @!P6 BRA `(.L_x_118) ;  /* 0x000000000080e947 */ /* 0x000fea0003800000 */
[----:B------:R-:W-:-:S04]  /*59d0*/  LOP3.LUT R16, R16, 0x2, RZ, 0xfc, !PT ;  /* 0x0000000210107812 */ /* 0x000fc800078efcff */
[----:B------:R-:W-:-:S13]  /*59e0*/  ISETP.NE.AND P0, PT, R16, 0x3, PT ;  /* 0x000000031000780c */ /* 0x000fda0003f05270 */
[----:B------:R-:W-:Y:S05]  /*59f0*/  @!P0 BRA `(.L_x_119) ;  /* 0x0000000000048947 */ /* 0x000fea0003800000 */
[----:B------:R-:W-:Y:S01]  /*5a00*/  BPT.TRAP 0x1 ;  /* 0x000000040000795c */ /* 0x000fe20000300000 */
.L_x_119:
[----:B------:R-:W0:Y:S01]  /*5a10*/  S2R R3, SR_CgaCtaId ;  /* 0x0000000000037919 */ /* 0x000e220000008800 */
[----:B------:R-:W-:-:S04]  /*5a20*/  MOV R2, 0x400 ;  /* 0x0000040000027802 */ /* 0x000fc80000000f00 */
[----:B0-----:R-:W-:Y:S02]  /*5a30*/  LEA R3, R3, R2, 0x18 ;  /* 0x0000000203037211 */ /* 0x001fe400078ec0ff */
[----:B------:R-:W-:-:S03]  /*5a40*/  SHF.L.U32 R2, R0, 0x1f, RZ ;  /* 0x0000001f00027819 */ /* 0x000fc600000006ff */
[----:B------:R-:W-:-:S04]  /*5a50*/  VIADD R3, R3, 0x18 ;  /* 0x0000001803037836 */ /* 0x000fc80000000000 */
[C---:B------:R-:W-:Y:S02]  /*5a60*/  IMAD R7, R8.reuse, 0x8, R3 ;  /* 0x0000000808077824 */ /* 0x040fe400078e0203 */
[----:B------:R-:W-:Y:S02]  /*5a70*/  VIADD R8, R8, 0x1 ;  /* 0x0000000108087836 */ /* 0x000fe40000000000 */
[----:B------:R-:W0:Y:S03]  /*5a80*/  SYNCS.PHASECHK.TRANS64.TRYWAIT P0, [R7+URZ], R2 ;  /* 0x00000002070075a7 */ /* 0x000e26000800017f */
[----:B------:R-:W-:-:S04]  /*5a90*/  ISETP.NE.AND P1, PT, R8, 0x3, PT ;  /* 0x000000030800780c */ /* 0x000fc80003f25270 */
[----:B------:R-:W-:Y:S02]  /*5aa0*/  SEL R5, RZ, 0x1, P1 ;  /* 0x00000001ff057807 */ /* 0x000fe40000800000 */
[----:B------:R-:W-:Y:S02]  /*5ab0*/  SEL R8, R8, RZ, P1 ;  /* 0x000000ff08087207 */ /* 0x000fe40000800000 */
[----:B------:R-:W-:-:S03]  /*5ac0*/  LOP3.LUT R5, R0, R5, RZ, 0x3c, !PT ;  /* 0x0000000500057212 */ /* 0x000fc600078e3cff */
[----:B------:R-:W-:Y:S01]  /*5ad0*/  IMAD R9, R8, 0x8, R3 ;  /* 0x0000000808097824 */ /* 0x000fe200078e0203 */
[----:B------:R-:W-:Y:S01]  /*5ae0*/  SHF.L.U32 R4, R5, 0x1f, RZ ;  /* 0x0000001f05047819 */ /* 0x000fe200000006ff */
[----:B0-----:R-:W-:Y:S06]  /*5af0*/  @!P0 BRA `(.L_x_120) ;  /* 0x0000000000e48947 */ /* 0x001fec0003800000 */
.L_x_132:
[----:B------:R-:W1:Y:S01]  /*5b00*/  SYNCS.PHASECHK.TRANS64.TRYWAIT P0, [R9+URZ], R4 ;  /* 0x00000004090075a7 */ /* 0x000e62000800017f */
[----:B------:R-:W-:-:S05]  /*5b10*/  VIADD R0, R8, 0x1 ;  /* 0x0000000108007836 */ /* 0x000fca0000000000 */
[----:B------:R-:W-:-:S04]  /*5b20*/  ISETP.NE.AND P1, PT, R0, 0x3, PT ;  /* 0x000000030000780c */ /* 0x000fc80003f25270 */
[----:B0-----:R-:W-:Y:S02]  /*5b30*/  SEL R2, RZ, 0x1, P1 ;  /* 0x00000001ff027807 */ /* 0x001fe40000800000 */
[----:B------:R-:W-:Y:S02]  /*5b40*/  SEL R0, R0, RZ, P1 ;  /* 0x000000ff00007207 */ /* 0x000fe40000800000 */
[----:B------:R-:W-:Y:S01]  /*5b50*/  LOP3.LUT R2, R5, R2, RZ, 0x3c, !PT ;  /* 0x0000000205027212 */ /* 0x000fe200078e3cff */
[----:B-1----:R-:W-:Y:S06]  /*5b60*/  @!P0 BRA `(.L_x_121) ;  /* 0x0000000000dc8947 */ /* 0x002fec0003800000 */
.L_x_133:
[----:B------:R-:W-:Y:S01]  /*5b70*/  IMAD R3, R0, 0x8, R3 ;  /* 0x0000000800037824 */ /* 0x000fe200078e0203 */
[----:B------:R-:W-:-:S07]  /*5b80*/  SHF.L.U32 R0, R2, 0x1f, RZ ;  /* 0x0000001f02007819 */ /* 0x000fce00000006ff */
.L_x_122:
[----:B-1----:R1:W2:Y:S02]  /*5b90*/  SYNCS.PHASECHK.TRANS64.TRYWAIT P0, [R3+URZ], R0 ;  /* 0x00000000030075a7 */ /* 0x0022a4000800017f */
[----:B--2---:R-:W-:Y:S05]  /*5ba0*/  @!P0 NANOSLEEP.SYNCS 0x989680 ;  /* 0x009896800000895d */ /* 0x004fea0003900000 */
[----:B------:R-:W2:Y:S02]  /*5bb0*/  @!P0 SYNCS.PHASECHK.TRANS64 P0, [R3+URZ], R0 ;  /* 0x00000000030085a7 */ /* 0x000ea4000800007f */
[----:B--2---:R-:W-:Y:S05]  /*5bc0*/  @!P0 BRA `(.L_x_122) ;  /* 0xfffffffc00f08947 */ /* 0x004fea000383ffff */
.L_x_118:
[----:B------:R-:W-:Y:S05]  /*5bd0*/  BSYNC B0 ;  /* 0x0000000000007941 */ /* 0x000fea0003800000 */
.L_x_117:
[----:B------:R-:W-:Y:S05]  /*5be0*/  EXIT ;  /* 0x000000000000794d */ /* 0x000fea0003800000 */
.L_x_19:
[----:B-1----:R1:W2:Y:S02]  /*5bf0*/  SYNCS.PHASECHK.TRANS64.TRYWAIT P0, [R65+URZ], R0 ;  /* 0x00000000410075a7 */ /* 0x0022a4000800017f */
[----:B--2---:R-:W-:Y:S05]  /*5c00*/  @!P0 NANOSLEEP.SYNCS 0x989680 ;  /* 0x009896800000895d */ /* 0x004fea0003900000 */
[----:B------:R-:W2:Y:S02]  /*5c10*/  @!P0 SYNCS.PHASECHK.TRANS64 P0, [R65+URZ], R0 ;  /* 0x00000000410085a7 */ /* 0x000ea4000800007f */
[----:B--2---:R-:W-:Y:S05]  /*5c20*/  @!P0 BRA `(.L_x_19) ;  /* 0xfffffffc00f08947 */ /* 0x004fea000383ffff */
[----:B------:R-:W-:Y:S05]  /*5c30*/  BRA `(.L_x_123) ;  /* 0xffffffb800c07947 */ /* 0x000fea000383ffff */
.L_x_24:
[----:B--2---:R2:W3:Y:S02]  /*5c40*/  SYNCS.PHASECHK.TRANS64.TRYWAIT P1, [R3+URZ], R0 ;  /* 0x00000000030075a7 */ /* 0x0044e4000802017f */
[----:B---3--:R-:W-:Y:S05]  /*5c50*/  @!P1 NANOSLEEP.SYNCS 0x989680 ;  /* 0x009896800000995d */ /* 0x008fea0003900000 */
[----:B------:R-:W3:Y:S02]  /*5c60*/  @!P1 SYNCS.PHASECHK.TRANS64 P1, [R3+URZ], R0 ;  /* 0x00000000030095a7 */ /* 0x000ee4000802007f */
[----:B---3--:R-:W-:Y:S05]  /*5c70*/  @!P1 BRA `(.L_x_24) ;  /* 0xfffffffc00f09947 */ /* 0x008fea000383ffff */
[----:B------:R-:W-:Y:S05]  /*5c80*/  BRA `(.L_x_23) ;  /* 0xffffffbc00247947 */ /* 0x000fea000383ffff */
.L_x_29:
[----:B--2---:R-:W-:-:S04]  /*5c90*/  IMAD.U32 R5, RZ, RZ, UR4 ;  /* 0x00000004ff057e24 */ /* 0x004fc8000f8e00ff */
[----:B------:R2:W3:Y:S03]  /*5ca0*/  SYNCS.PHASECHK.TRANS64.TRYWAIT P1, [R5+URZ], R4 ;  /* 0x00000004050075a7 */ /* 0x0004e6000802017f */
[----:B---3--:R-:W-:Y:S05]  /*5cb0*/  @!P1 NANOSLEEP.SYNCS 0x989680 ;  /* 0x009896800000995d */ /* 0x008fea0003900000 */
[----:B------:R-:W3:Y:S02]  /*5cc0*/  @!P1 SYNCS.PHASECHK.TRANS64 P1, [R5+URZ], R4 ;  /* 0x00000004050095a7 */ /* 0x000ee4000802007f */
[----:B---3--:R-:W-:Y:S05]  /*5cd0*/  @!P1 BRA `(.L_x_29) ;  /* 0xfffffffc00ec9947 */ /* 0x008fea000383ffff */
[----:B------:R-:W-:Y:S05]  /*5ce0*/  BRA `(.L_x_28) ;  /* 0xffffffbc00dc7947 */ /* 0x000fea000383ffff */
.L_x_35:
[----:B-1----:R1:W2:Y:S02]  /*5cf0*/  SYNCS.PHASECHK.TRANS64.TRYWAIT P0, [R65+URZ+0x10], R0 ;  /* 0x00001000410075a7 */ /* 0x0022a4000800017f */
[----:B--2---:R-:W-:Y:S05]  /*5d00*/  @!P0 NANOSLEEP.SYNCS 0x989680 ;  /* 0x009896800000895d */ /* 0x004fea0003900000 */
[----:B------:R-:W2:Y:S02]  /*5d10*/  @!P0 SYNCS.PHASECHK.TRANS64 P0, [R65+URZ+0x10], R0 ;  /* 0x00001000410085a7 */ /* 0x000ea4000800007f */
[----:B--2---:R-:W-:Y:S05]  /*5d20*/  @!P0 BRA `(.L_x_35) ;  /* 0xfffffffc00f08947 */ /* 0x004fea000383ffff */
[----:B------:R-:W-:Y:S05]  /*5d30*/  BRA `(.L_x_124) ;  /* 0xffffffc400287947 */ /* 0x000fea000383ffff */
.L_x_104:
[----:B------:R-:W-:Y:S01]  /*5d40*/  BSSY B1, `(.L_x_125) ;  /* 0x0000006000017945 */ /* 0x000fe20003800000 */
[----:B------:R-:W-:-:S07]  /*5d50*/  IMAD.MOV.U32 R15, RZ, RZ, -0x1 ;  /* 0xffffffffff0f7424 */ /* 0x000fce00078e00ff */
[----:B-----5:R-:W-:Y:S05]  /*5d60*/  WARPSYNC.COLLECTIVE R15, `(.L_x_126) ;  /* 0x000000000f0c7348 */ /* 0x020fea0003c00000 */
[----:B------:R-:W-:Y:S02]  /*5d70*/  ELECT P6, UR62, PT ;  /* 0x00000000003e782f */ /* 0x000fe400038c0000 */
[----:B------:R-:W-:Y:S01]  /*5d80*/  MOV R14, UR62 ;  /* 0x0000003e000e7c02 */ /* 0x000fe20008000f00 */
[----:B-----5:R-:W-:Y:S10]  /*5d90*/  ENDCOLLECTIVE ;  /* 0x000000000000791b */ /* 0x020ff40003800000 */
.L_x_126:
[----:B------:R-:W-:Y:S05]  /*5da0*/  BSYNC B1 ;  /* 0x0000000000017941 */ /* 0x000fea0003800000 */
.L_x_125:
[----:B------:R-:W-:Y:S05]  /*5db0*/  BRA `(.L_x_127) ;  /* 0xfffffff0001c7947 */ /* 0x000fea000383ffff */
.L_x_107:
[----:B0-----:R0:W1:Y:S02]  /*5dc0*/  SYNCS.PHASECHK.TRANS64.TRYWAIT P1, [R12+URZ+0x18], R5 ;  /* 0x000018050c0075a7 */ /* 0x001064000802017f */
[----:B-1----:R-:W-:Y:S05]  /*5dd0*/  @!P1 NANOSLEEP.SYNCS 0x989680 ;  /* 0x009896800000995d */ /* 0x002fea0003900000 */
[----:B------:R-:W1:Y:S02]  /*5de0*/  @!P1 SYNCS.PHASECHK.TRANS64 P1, [R12+URZ+0x18], R5 ;  /* 0x000018050c0095a7 */ /* 0x000e64000802007f */
[----:B-1----:R-:W-:Y:S05]  /*5df0*/  @!P1 BRA `(.L_x_107) ;  /* 0xfffffffc00f09947 */ /* 0x002fea000383ffff */
[----:B------:R-:W-:Y:S05]  /*5e00*/  BRA `(.L_x_128) ;  /* 0xfffffff000507947 */ /* 0x000fea000383ffff */
.L_x_116:
[----:B------:R-:W-:Y:S01]  /*5e10*/  BSSY B0, `(.L_x_129) ;  /* 0x0000006000007945 */ /* 0x000fe20003800000 */
[----:B------:R-:W-:-:S07]  /*5e20*/  IMAD.MOV.U32 R15, RZ, RZ, -0x1 ;  /* 0xffffffffff0f7424 */ /* 0x000fce00078e00ff */
[----:B-----5:R-:W-:Y:S05]  /*5e30*/  WARPSYNC.COLLECTIVE R15, `(.L_x_130) ;  /* 0x000000000f0c7348 */ /* 0x020fea0003c00000 */
[----:B------:R-:W-:Y:S02]  /*5e40*/  ELECT P6, UR62, PT ;  /* 0x00000000003e782f */ /* 0x000fe400038c0000 */
[----:B------:R-:W-:Y:S01]  /*5e50*/  MOV R14, UR62 ;  /* 0x0000003e000e7c02 */ /* 0x000fe20008000f00 */
[----:B-----5:R-:W-:Y:S10]  /*5e60*/  ENDCOLLECTIVE ;  /* 0x000000000000791b */ /* 0x020ff40003800000 */
.L_x_130:
[----:B------:R-:W-:Y:S05]  /*5e70*/  BSYNC B0 ;  /* 0x0000000000007941 */ /* 0x000fea0003800000 */
.L_x_129:
[----:B------:R-:W-:Y:S05]  /*5e80*/  BRA `(.L_x_131) ;  /* 0xfffffff800c87947 */ /* 0x000fea000383ffff */
.L_x_120:
[----:B0-----:R0:W1:Y:S02]  /*5e90*/  SYNCS.PHASECHK.TRANS64.TRYWAIT P0, [R7+URZ], R2 ;  /* 0x00000002070075a7 */ /* 0x001064000800017f */
[----:B-1----:R-:W-:Y:S05]  /*5ea0*/  @!P0 NANOSLEEP.SYNCS 0x989680 ;  /* 0x009896800000895d */ /* 0x002fea0003900000 */
[----:B------:R-:W1:Y:S02]  /*5eb0*/  @!P0 SYNCS.PHASECHK.TRANS64 P0, [R7+URZ], R2 ;  /* 0x00000002070085a7 */ /* 0x000e64000800007f */
[----:B-1----:R-:W-:Y:S05]  /*5ec0*/  @!P0 BRA `(.L_x_120) ;  /* 0xfffffffc00f08947 */ /* 0x002fea000383ffff */
[----:B------:R-:W-:Y:S05]  /*5ed0*/  BRA `(.L_x_132) ;  /* 0xfffffffc00087947 */ /* 0x000fea000383ffff */
.L_x_121:
[----:B0-----:R0:W1:Y:S02]  /*5ee0*/  SYNCS.PHASECHK.TRANS64.TRYWAIT P0, [R9+URZ], R4 ;  /* 0x00000004090075a7 */ /* 0x001064000800017f */
[----:B-1----:R-:W-:Y:S05]  /*5ef0*/  @!P0 NANOSLEEP.SYNCS 0x989680 ;  /* 0x009896800000895d */ /* 0x002fea0003900000 */
[----:B------:R-:W1:Y:S02]  /*5f00*/  @!P0 SYNCS.PHASECHK.TRANS64 P0, [R9+URZ], R4 ;  /* 0x00000004090085a7 */ /* 0x000e64000800007f */
[----:B-1----:R-:W-:Y:S05]  /*5f10*/  @!P0 BRA `(.L_x_121) ;  /* 0xfffffffc00f08947 */ /* 0x002fea000383ffff */
[----:B------:R-:W-:Y:S05]  /*5f20*/  BRA `(.L_x_133) ;  /* 0xfffffffc00107947 */ /* 0x000fea000383ffff */
.L_x_134:
[----:B------:R-:W-:-:S00]  /*5f30*/  BRA `(.L_x_134) ;  /* 0xfffffffc00fc7947 */ /* 0x000fc0000383ffff */
[----:B------:R-:W-:-:S00]  /*5f40*/  NOP ;  /* 0x0000000000007918 */ /* 0x000fc00000000000 */
        /* <DEDUP_REMOVED lines=11> */
.L_x_135:


//--------------------- .nv.global.init           --------------------------
	.section	.nv.global.init,"aw",@progbits
.nv.global.init:
	.type		$str$22,@object
	.size		$str$22,($str$23 - $str$22)
$str$22:
        /*0000*/ 	.byte	0x6b, 0x5f, 0x74, 0x69, 0x6c, 0x65, 0x5f, 0x63, 0x6f, 0x75, 0x6e, 0x74, 0x20, 0x3e, 0x3d, 0x20
        /*0010*/ 	.byte	0x31, 0x00
	.type		$str$23,@object
	.size		$str$23,(__unnamed_1 - $str$23)
$str$23:
        /*0012*/ 	.byte	0x2f, 0x74, 0x6d, 0x70, 0x2f, 0x63, 0x75, 0x74, 0x6c, 0x61, 0x73, 0x73, 0x5f, 0x73, 0x77, 0x65
        /*0022*/ 	.byte	0x65, 0x70, 0x5f, 0x73, 0x72, 0x63, 0x2f, 0x69, 0x6e, 0x63, 0x6c, 0x75, 0x64, 0x65, 0x2f, 0x63
        /*0032*/ 	.byte	0x75, 0x74, 0x6c, 0x61, 0x73, 0x73, 0x2f, 0x67, 0x65, 0x6d, 0x6d, 0x2f, 0x63, 0x6f, 0x6c, 0x6c
        /*0042*/ 	.byte	0x65, 0x63, 0x74, 0x69, 0x76, 0x65, 0x2f, 0x73, 0x6d, 0x39, 0x30, 0x5f, 0x6d, 0x6d, 0x61, 0x5f
        /*0052*/ 	.byte	0x74, 0x6d, 0x61, 0x5f, 0x67, 0x6d, 0x6d, 0x61, 0x5f, 0x73, 0x73, 0x5f, 0x77, 0x61, 0x72, 0x70
        /*0062*/ 	.byte	0x73, 0x70, 0x65, 0x63, 0x69, 0x61, 0x6c, 0x69, 0x7a, 0x65, 0x64, 0x2e, 0x68, 0x70, 0x70, 0x00
	.type		__unnamed_1,@object
	.size		__unnamed_1,(.L_0 - __unnamed_1)
__unnamed_1:
        /*0072*/ 	.byte	0x76, 0x6f, 0x69, 0x64, 0x20, 0x63, 0x75, 0x74, 0x6c, 0x61, 0x73, 0x73, 0x3a, 0x3a, 0x67, 0x65
        /* <DEDUP_REMOVED lines=177> */
        /*0b92*/ 	.byte	0x5d, 0x00
.L_0:


//--------------------- .nv.shared._ZN7cutlass13device_kernelINS_4gemm6kernel13GemmUniversalIN4cute5tupleIJiiiiEEENS1_10collective13CollectiveMmaINS1_34MainloopSm90TmaGmmaWarpSpecializedILi3ENS5_IJNS4_1CILi2EEENSA_ILi1EEESC_EEENS1_32KernelTmaWarpSpecializedPingpongEEENS5_IJNSA_ILi64EEESG_NSA_ILi32EEEEEENS_10tfloat32_tENS5_IJlSC_lEEESJ_SK_NS4_8TiledMMAINS4_8MMA_AtomIJNS4_4SM904GMMA29MMA_64x64x8_F32TF32TF32_SS_TNILNSO_7ScaleInE1ELSQ_1EEEEEENS4_6LayoutINS5_IJSC_SC_SC_EEENS5_IJNSA_ILi0EEESV_SV_EEEEENS5_IJNS4_10UnderscoreESY_SY_EEEEENS4_13SM90_TMA_LOADENS4_14ComposedLayoutINS4_7SwizzleILi3ELi4ELi3EEENS4_18smem_ptr_flag_bitsILi32EEENST_INS5_IJNSA_ILi8EEESH_EEENS5_IJSH_SC_EEEEEEEvNS4_8identityENS4_23SM90_TMA_LOAD_MULTICASTES1B_vS1C_EENS_8epilogue10collective6detail29Sm90TmaWarpSpecializedAdapterINS1G_15DefaultEpilogueISJ_SK_SK_NS1F_6thread17LinearCombinationISJ_Li1EffLNS1K_9ScaleType4KindE0ELNS_15FloatRoundStyleE2ESJ_EENS1_15EpilogueDefaultEEEEEvvEEEEvNT_6ParamsE --------------------------
	.section	.nv.shared._ZN7cutlass13device_kernelINS_4gemm6kernel13GemmUniversalIN4cute5tupleIJiiiiEEENS1_10collective13CollectiveMmaINS1_34MainloopSm90TmaGmmaWarpSpecializedILi3ENS5_IJNS4_1CILi2EEENSA_ILi1EEESC_EEENS1_32KernelTmaWarpSpecializedPingpongEEENS5_IJNSA_ILi64EEESG_NSA_ILi32EEEEEENS_10tfloat32_tENS5_IJlSC_lEEESJ_SK_NS4_8TiledMMAINS4_8MMA_AtomIJNS4_4SM904GMMA29MMA_64x64x8_F32TF32TF32_SS_TNILNSO_7ScaleInE1ELSQ_1EEEEEENS4_6LayoutINS5_IJSC_SC_SC_EEENS5_IJNSA_ILi0EEESV_SV_EEEEENS5_IJNS4_10UnderscoreESY_SY_EEEEENS4_13SM90_TMA_LOADENS4_14ComposedLayoutINS4_7SwizzleILi3ELi4ELi3EEENS4_18smem_ptr_flag_bitsILi32EEENST_INS5_IJNSA_ILi8EEESH_EEENS5_IJSH_SC_EEEEEEEvNS4_8identityENS4_23SM90_TMA_LOAD_MULTICASTES1B_vS1C_EENS_8epilogue10collective6detail29Sm90TmaWarpSpecializedAdapterINS1G_15DefaultEpilogueISJ_SK_SK_NS1F_6thread17LinearCombinationISJ_Li1EffLNS1K_9ScaleType4KindE0ELNS_15FloatRoundStyleE2ESJ_EENS1_15EpilogueDefaultEEEEEvvEEEEvNT_6ParamsE,"aw",@nobits
	.sectionflags	@""
	.align	16
	.zero		1024


//--------------------- .nv.shared.reserved.0     --------------------------
	.section	.nv.shared.reserved.0,"aw",@nobits
	.weak		__nv_reservedSMEM_offset_0_alias
	.size		__nv_reservedSMEM_offset_0_alias, 0, 0
	.other		__nv_reservedSMEM_offset_0_alias,@"STO_CUDA_RESERVED_SHARED STV_DEFAULT"
__nv_reservedSMEM_offset_0_alias:
	.zero		0


//--------------------- .nv.global                --------------------------
	.section	.nv.global,"aw",@nobits
.nv.global:
	.type		_ZN39_INTERNAL_3083051d_4_k_cu_33c6638e_65124cute1_E,@object
	.size		_ZN39_INTERNAL_3083051d_4_k_cu_33c6638e_65124cute1_E,(_ZN39_INTERNAL_3083051d_4_k_cu_33c6638e_65124cuda3std3__45__cpo6cbeginE - _ZN39_INTERNAL_3083051d_4_k_cu_33c6638e_65124cute1_E)
_ZN39_INTERNAL_3083051d_4_k_cu_33c6638e_65124cute1_E:
	.zero		1
	.type		_ZN39_INTERNAL_3083051d_4_k_cu_33c6638e_65124cuda3std3__45__cpo6cbeginE,@object
	.size		_ZN39_INTERNAL_3083051d_4_k_cu_33c6638e_65124cuda3std3__45__cpo6cbeginE,(_ZN39_INTERNAL_3083051d_4_k_cu_33c6638e_65124cuda3std3__48in_placeE - _ZN39_INTERNAL_3083051d_4_k_cu_33c6638e_65124cuda3std3__45__cpo6cbeginE)
_ZN39_INTERNAL_3083051d_4_k_cu_33c6638e_65124cuda3std3__45__cpo6cbeginE:
	.zero		1
	.type		_ZN39_INTERNAL_3083051d_4_k_cu_33c6638e_65124cuda3std3__48in_placeE,@object
	.size		_ZN39_INTERNAL_3083051d_4_k_cu_33c6638e_65124cuda3std3__48in_placeE,(_ZN39_INTERNAL_3083051d_4_k_cu_33c6638e_65124cuda3std6ranges3__45__cpo9iter_moveE - _ZN39_INTERNAL_3083051d_4_k_cu_33c6638e_65124cuda3std3__48in_placeE)
_ZN39_INTERNAL_3083051d_4_k_cu_33c6638e_65124cuda3std3__48in_placeE:
	.zero		1
	.type		_ZN39_INTERNAL_3083051d_4_k_cu_33c6638e_65124cuda3std6ranges3__45__cpo9iter_moveE,@object
	.size		_ZN39_INTERNAL_3083051d_4_k_cu_33c6638e_65124cuda3std6ranges3__45__cpo9iter_moveE,(_ZN39_INTERNAL_3083051d_4_k_cu_33c6638e_65124cuda3std3__45__cpo5beginE - _ZN39_INTERNAL_3083051d_4_k_cu_33c6638e_65124cuda3std6ranges3__45__cpo9iter_moveE)
_ZN39_INTERNAL_3083051d_4_k_cu_33c6638e_65124cuda3std6ranges3__45__cpo9iter_moveE:
	.zero		1
	.type		_ZN39_INTERNAL_3083051d_4_k_cu_33c6638e_65124cuda3std3__45__cpo5beginE,@object
	.size		_ZN39_INTERNAL_3083051d_4_k_cu_33c6638e_65124cuda3std3__45__cpo5beginE,(_ZN39_INTERNAL_3083051d_4_k_cu_33c6638e_65124cuda3std3__441_GLOBAL__N__3083051d_4_k_cu_33c6638e_65126ignoreE - _ZN39_INTERNAL_3083051d_4_k_cu_33c6638e_65124cuda3std3__45__cpo5beginE)
_ZN39_INTERNAL_3083051d_4_k_cu_33c6638e_65124cuda3std3__45__cpo5beginE:
	.zero		1
	.type		_ZN39_INTERNAL_3083051d_4_k_cu_33c6638e_65124cuda3std3__441_GLOBAL__N__3083051d_4_k_cu_33c6638e_65126ignoreE,@object
	.size		_ZN39_INTERNAL_3083051d_4_k_cu_33c6638e_65124cuda3std3__441_GLOBAL__N__3083051d_4_k_cu_33c6638e_65126ignoreE,(_ZN39_INTERNAL_3083051d_4_k_cu_33c6638e_65124cute7productE - _ZN39_INTERNAL_3083051d_4_k_cu_33c6638e_65124cuda3std3__441_GLOBAL__N__3083051d_4_k_cu_33c6638e_65126ignoreE)
_ZN39_INTERNAL_3083051d_4_k_cu_33c6638e_65124cuda3std3__441_GLOBAL__N__3083051d_4_k_cu_33c6638e_65126ignoreE:
	.zero		1
	.type		_ZN39_INTERNAL_3083051d_4_k_cu_33c6638e_65124cute7productE,@object
	.size		_ZN39_INTERNAL_3083051d_4_k_cu_33c6638e_65124cute7productE,(_ZN39_INTERNAL_3083051d_4_k_cu_33c6638e_65124cuda3std3__45__cpo3endE - _ZN39_INTERNAL_3083051d_4_k_cu_33c6638e_65124cute7productE)
_ZN39_INTERNAL_3083051d_4_k_cu_33c6638e_65124cute7productE:
	.zero		1
	.type		_ZN39_INTERNAL_3083051d_4_k_cu_33c6638e_65124cuda3std3__45__cpo3endE,@object
	.size		_ZN39_INTERNAL_3083051d_4_k_cu_33c6638e_65124cuda3std3__45__cpo3endE,(_ZN39_INTERNAL_3083051d_4_k_cu_33c6638e_65124cuda3std3__419piecewise_constructE - _ZN39_INTERNAL_3083051d_4_k_cu_33c6638e_65124cuda3std3__45__cpo3endE)
_ZN39_INTERNAL_3083051d_4_k_cu_33c6638e_65124cuda3std3__45__cpo3endE:
	.zero		1
	.type		_ZN39_INTERNAL_3083051d_4_k_cu_33c6638e_65124cuda3std3__419piecewise_constructE,@object
	.size		_ZN39_INTERNAL_3083051d_4_k_cu_33c6638e_65124cuda3std3__419piecewise_constructE,(_ZN39_INTERNAL_3083051d_4_k_cu_33c6638e_65124cuda3std3__45__cpo4cendE - _ZN39_INTERNAL_3083051d_4_k_cu_33c6638e_65124cuda3std3__419piecewise_constructE)
_ZN39_INTERNAL_3083051d_4_k_cu_33c6638e_65124cuda3std3__419piecewise_constructE:
	.zero		1
	.type		_ZN39_INTERNAL_3083051d_4_k_cu_33c6638e_65124cuda3std3__45__cpo4cendE,@object
	.size		_ZN39_INTERNAL_3083051d_4_k_cu_33c6638e_65124cuda3std3__45__cpo4cendE,(_ZN39_INTERNAL_3083051d_4_k_cu_33c6638e_65124cuda3std6ranges3__45__cpo4swapE - _ZN39_INTERNAL_3083051d_4_k_cu_33c6638e_65124cuda3std3__45__cpo4cendE)
_ZN39_INTERNAL_3083051d_4_k_cu_33c6638e_65124cuda3std3__45__cpo4cendE:
	.zero		1
	.type		_ZN39_INTERNAL_3083051d_4_k_cu_33c6638e_65124cuda3std6ranges3__45__cpo4swapE,@object
	.size		_ZN39_INTERNAL_3083051d_4_k_cu_33c6638e_65124cuda3std6ranges3__45__cpo4swapE,(.L_8 - _ZN39_INTERNAL_3083051d_4_k_cu_33c6638e_65124cuda3std6ranges3__45__cpo4swapE)
_ZN39_INTERNAL_3083051d_4_k_cu_33c6638e_65124cuda3std6ranges3__45__cpo4swapE:
	.zero		1
.L_8:


//--------------------- .nv.constant0._ZN7cutlass13device_kernelINS_4gemm6kernel13GemmUniversalIN4cute5tupleIJiiiiEEENS1_10collective13CollectiveMmaINS1_34MainloopSm90TmaGmmaWarpSpecializedILi3ENS5_IJNS4_1CILi2EEENSA_ILi1EEESC_EEENS1_32KernelTmaWarpSpecializedPingpongEEENS5_IJNSA_ILi64EEESG_NSA_ILi32EEEEEENS_10tfloat32_tENS5_IJlSC_lEEESJ_SK_NS4_8TiledMMAINS4_8MMA_AtomIJNS4_4SM904GMMA29MMA_64x64x8_F32TF32TF32_SS_TNILNSO_7ScaleInE1ELSQ_1EEEEEENS4_6LayoutINS5_IJSC_SC_SC_EEENS5_IJNSA_ILi0EEESV_SV_EEEEENS5_IJNS4_10UnderscoreESY_SY_EEEEENS4_13SM90_TMA_LOADENS4_14ComposedLayoutINS4_7SwizzleILi3ELi4ELi3EEENS4_18smem_ptr_flag_bitsILi32EEENST_INS5_IJNSA_ILi8EEESH_EEENS5_IJSH_SC_EEEEEEEvNS4_8identityENS4_23SM90_TMA_LOAD_MULTICASTES1B_vS1C_EENS_8epilogue10collective6detail29Sm90TmaWarpSpecializedAdapterINS1G_15DefaultEpilogueISJ_SK_SK_NS1F_6thread17LinearCombinationISJ_Li1EffLNS1K_9ScaleType4KindE0ELNS_15FloatRoundStyleE2ESJ_EENS1_15EpilogueDefaultEEEEEvvEEEEvNT_6ParamsE --------------------------
	.section	.nv.constant0._ZN7cutlass13device_kernelINS_4gemm6kernel13GemmUniversalIN4cute5tupleIJiiiiEEENS1_10collective13CollectiveMmaINS1_34MainloopSm90TmaGmmaWarpSpecializedILi3ENS5_IJNS4_1CILi2EEENSA_ILi1EEESC_EEENS1_32KernelTmaWarpSpecializedPingpongEEENS5_IJNSA_ILi64EEESG_NSA_ILi32EEEEEENS_10tfloat32_tENS5_IJlSC_lEEESJ_SK_NS4_8TiledMMAINS4_8MMA_AtomIJNS4_4SM904GMMA29MMA_64x64x8_F32TF32TF32_SS_TNILNSO_7ScaleInE1ELSQ_1EEEEEENS4_6LayoutINS5_IJSC_SC_SC_EEENS5_IJNSA_ILi0EEESV_SV_EEEEENS5_IJNS4_10UnderscoreESY_SY_EEEEENS4_13SM90_TMA_LOADENS4_14ComposedLayoutINS4_7SwizzleILi3ELi4ELi3EEENS4_18smem_ptr_flag_bitsILi32EEENST_INS5_IJNSA_ILi8EEESH_EEENS5_IJSH_SC_EEEEEEEvNS4_8identityENS4_23SM90_TMA_LOAD_MULTICASTES1B_vS1C_EENS_8epilogue10collective6detail29Sm90TmaWarpSpecializedAdapterINS1G_15DefaultEpilogueISJ_SK_SK_NS1F_6thread17LinearCombinationISJ_Li1EffLNS1K_9ScaleType4KindE0ELNS_15FloatRoundStyleE2ESJ_EENS1_15EpilogueDefaultEEEEEvvEEEEvNT_6ParamsE,"a",@progbits
	.sectionflags	@""
	.align	4
.nv.constant0._ZN7cutlass13device_kernelINS_4gemm6kernel13GemmUniversalIN4cute5tupleIJiiiiEEENS1_10collective13CollectiveMmaINS1_34MainloopSm90TmaGmmaWarpSpecializedILi3ENS5_IJNS4_1CILi2EEENSA_ILi1EEESC_EEENS1_32KernelTmaWarpSpecializedPingpongEEENS5_IJNSA_ILi64EEESG_NSA_ILi32EEEEEENS_10tfloat32_tENS5_IJlSC_lEEESJ_SK_NS4_8TiledMMAINS4_8MMA_AtomIJNS4_4SM904GMMA29MMA_64x64x8_F32TF32TF32_SS_TNILNSO_7ScaleInE1ELSQ_1EEEEEENS4_6LayoutINS5_IJSC_SC_SC_EEENS5_IJNSA_ILi0EEESV_SV_EEEEENS5_IJNS4_10UnderscoreESY_SY_EEEEENS4_13SM90_TMA_LOADENS4_14ComposedLayoutINS4_7SwizzleILi3ELi4ELi3EEENS4_18smem_ptr_flag_bitsILi32EEENST_INS5_IJNSA_ILi8EEESH_EEENS5_IJSH_SC_EEEEEEEvNS4_8identityENS4_23SM90_TMA_LOAD_MULTICASTES1B_vS1C_EENS_8epilogue10collective6detail29Sm90TmaWarpSpecializedAdapterINS1G_15DefaultEpilogueISJ_SK_SK_NS1F_6thread17LinearCombinationISJ_Li1EffLNS1K_9ScaleType4KindE0ELNS_15FloatRoundStyleE2ESJ_EENS1_15EpilogueDefaultEEEEEvvEEEEvNT_6ParamsE:
	.zero		1664


//--------------------- SYMBOLS --------------------------

	.type		.nv.reservedSmem.offset0,@object
	.size		.nv.reservedSmem.offset0,0x4
	.type		__assertfail,@function
